	.headerflags	@"EF_CUDA_TEXMODE_UNIFIED EF_CUDA_64BIT_ADDRESS EF_CUDA_ACCELERATORS EF_CUDA_SM90 EF_CUDA_VIRTUAL_SM(EF_CUDA_SM90)"
	.elftype	@"ET_EXEC"


//--------------------- .nv.info                  --------------------------
	.section	.nv.info,"",@"SHT_CUDA_INFO"
	.align	4


	//----- nvinfo : EIATTR_REGCOUNT
	.align		4
        /*0000*/ 	.byte	0x04, 0x2f
        /*0002*/ 	.short	(.L_1 - .L_0)
	.align		4
.L_0:
        /*0004*/ 	.word	index@(matmul_kernel)
        /*0008*/ 	.word	0x000000ff


	//----- nvinfo : EIATTR_FRAME_SIZE
	.align		4
.L_1:
        /*000c*/ 	.byte	0x04, 0x11
        /*000e*/ 	.short	(.L_3 - .L_2)
	.align		4
.L_2:
        /*0010*/ 	.word	index@(matmul_kernel)
        /*0014*/ 	.word	0x000000f8


	//----- nvinfo : EIATTR_MIN_STACK_SIZE
	.align		4
.L_3:
        /*0018*/ 	.byte	0x04, 0x12
        /*001a*/ 	.short	(.L_5 - .L_4)
	.align		4
.L_4:
        /*001c*/ 	.word	index@(matmul_kernel)
        /*0020*/ 	.word	0x000000f8
.L_5:


//--------------------- .nv.info.matmul_kernel    --------------------------
	.section	.nv.info.matmul_kernel,"",@"SHT_CUDA_INFO"
	.sectionflags	@""
	.align	4


	//----- nvinfo : EIATTR_CUDA_API_VERSION
	.align		4
        /*0000*/ 	.byte	0x04, 0x37
        /*0002*/ 	.short	(.L_7 - .L_6)
.L_6:
        /*0004*/ 	.word	0x00000080


	//----- nvinfo : EIATTR_KPARAM_INFO
	.align		4
.L_7:
        /*0008*/ 	.byte	0x04, 0x17
        /*000a*/ 	.short	(.L_9 - .L_8)
.L_8:
        /*000c*/ 	.word	0x00000000
        /*0010*/ 	.short	0x0009
        /*0012*/ 	.short	0x0030
        /*0014*/ 	.byte	0x00, 0xf4, 0x21, 0x00


	//----- nvinfo : EIATTR_KPARAM_INFO
	.align		4
.L_9:
        /*0018*/ 	.byte	0x04, 0x17
        /*001a*/ 	.short	(.L_11 - .L_10)
.L_10:
        /*001c*/ 	.word	0x00000000
        /*0020*/ 	.short	0x0008
        /*0022*/ 	.short	0x002c
        /*0024*/ 	.byte	0x00, 0xf0, 0x11, 0x00


	//----- nvinfo : EIATTR_KPARAM_INFO
	.align		4
.L_11:
        /*0028*/ 	.byte	0x04, 0x17
        /*002a*/ 	.short	(.L_13 - .L_12)
.L_12:
        /*002c*/ 	.word	0x00000000
        /*0030*/ 	.short	0x0007
        /*0032*/ 	.short	0x0028
        /*0034*/ 	.byte	0x00, 0xf0, 0x11, 0x00


	//----- nvinfo : EIATTR_KPARAM_INFO
	.align		4
.L_13:
        /*0038*/ 	.byte	0x04, 0x17
        /*003a*/ 	.short	(.L_15 - .L_14)
.L_14:
        /*003c*/ 	.word	0x00000000
        /*0040*/ 	.short	0x0006
        /*0042*/ 	.short	0x0024
        /*0044*/ 	.byte	0x00, 0xf0, 0x11, 0x00


	//----- nvinfo : EIATTR_KPARAM_INFO
	.align		4
.L_15:
        /*0048*/ 	.byte	0x04, 0x17
        /*004a*/ 	.short	(.L_17 - .L_16)
.L_16:
        /*004c*/ 	.word	0x00000000
        /*0050*/ 	.short	0x0005
        /*0052*/ 	.short	0x0020
        /*0054*/ 	.byte	0x00, 0xf0, 0x11, 0x00


	//----- nvinfo : EIATTR_KPARAM_INFO
	.align		4
.L_17:
        /*0058*/ 	.byte	0x04, 0x17
        /*005a*/ 	.short	(.L_19 - .L_18)
.L_18:
        /*005c*/ 	.word	0x00000000
        /*0060*/ 	.short	0x0004
        /*0062*/ 	.short	0x001c
        /*0064*/ 	.byte	0x00, 0xf0, 0x11, 0x00


	//----- nvinfo : EIATTR_KPARAM_INFO
	.align		4
.L_19:
        /*0068*/ 	.byte	0x04, 0x17
        /*006a*/ 	.short	(.L_21 - .L_20)
.L_20:
        /*006c*/ 	.word	0x00000000
        /*0070*/ 	.short	0x0003
        /*0072*/ 	.short	0x0018
        /*0074*/ 	.byte	0x00, 0xf0, 0x11, 0x00


	//----- nvinfo : EIATTR_KPARAM_INFO
	.align		4
.L_21:
        /*0078*/ 	.byte	0x04, 0x17
        /*007a*/ 	.short	(.L_23 - .L_22)
.L_22:
        /*007c*/ 	.word	0x00000000
        /*0080*/ 	.short	0x0002
        /*0082*/ 	.short	0x0010
        /*0084*/ 	.byte	0x00, 0xf4, 0x21, 0x00


	//----- nvinfo : EIATTR_KPARAM_INFO
	.align		4
.L_23:
        /*0088*/ 	.byte	0x04, 0x17
        /*008a*/ 	.short	(.L_25 - .L_24)
.L_24:
        /*008c*/ 	.word	0x00000000
        /*0090*/ 	.short	0x0001
        /*0092*/ 	.short	0x0008
        /*0094*/ 	.byte	0x00, 0xf4, 0x21, 0x00


	//----- nvinfo : EIATTR_KPARAM_INFO
	.align		4
.L_25:
        /*0098*/ 	.byte	0x04, 0x17
        /*009a*/ 	.short	(.L_27 - .L_26)
.L_26:
        /*009c*/ 	.word	0x00000000
        /*00a0*/ 	.short	0x0000
        /*00a2*/ 	.short	0x0000
        /*00a4*/ 	.byte	0x00, 0xf4, 0x21, 0x00


	//----- nvinfo : EIATTR_SPARSE_MMA_MASK
	.align		4
.L_27:
        /*00a8*/ 	.byte	0x03, 0x50
        /*00aa*/ 	.short	0x0000


	//----- nvinfo : EIATTR_MAXREG_COUNT
	.align		4
        /*00ac*/ 	.byte	0x03, 0x1b
        /*00ae*/ 	.short	0x00ff


	//----- nvinfo : EIATTR_ANNOTATIONS
	.align		4
        /*00b0*/ 	.byte	0x04, 0x55
        /*00b2*/ 	.short	(.L_29 - .L_28)


	//   ....[0]....
.L_28:
        /*00b4*/ 	.word	0x00000001
        /* <DEDUP_REMOVED lines=76> */
        /*0578*/ 	.byte	0x20, 0x8c, 0x00, 0x00, 0x01, 0x00, 0x00, 0x00, 0x30, 0x8c, 0x00, 0x00


	//----- nvinfo : EIATTR_EXIT_INSTR_OFFSETS
	.align		4
.L_29:
        /*0584*/ 	.byte	0x04, 0x1c
        /*0586*/ 	.short	(.L_31 - .L_30)


	//   ....[0]....
.L_30:
        /*0588*/ 	.word	0x00008fd0


	//   ....[1]....
        /*058c*/ 	.word	0x00009030


	//----- nvinfo : EIATTR_REQNTID
	.align		4
.L_31:
        /*0590*/ 	.byte	0x04, 0x10
        /*0592*/ 	.short	(.L_33 - .L_32)
.L_32:
        /*0594*/ 	.word	0x00000080
        /*0598*/ 	.word	0x00000001
        /*059c*/ 	.word	0x00000001


	//----- nvinfo : EIATTR_CBANK_PARAM_SIZE
	.align		4
.L_33:
        /*05a0*/ 	.byte	0x03, 0x19
        /*05a2*/ 	.short	0x0038


	//----- nvinfo : EIATTR_PARAM_CBANK
	.align		4
        /*05a4*/ 	.byte	0x04, 0x0a
        /*05a6*/ 	.short	(.L_35 - .L_34)
	.align		4
.L_34:
        /*05a8*/ 	.word	index@(.nv.constant0.matmul_kernel)
        /*05ac*/ 	.short	0x0210
        /*05ae*/ 	.short	0x0038


	//----- nvinfo : EIATTR_SW_WAR
	.align		4
.L_35:
        /*05b0*/ 	.byte	0x04, 0x36
        /*05b2*/ 	.short	(.L_37 - .L_36)
.L_36:
        /*05b4*/ 	.word	0x00000008
.L_37:


//--------------------- .nv.callgraph             --------------------------
	.section	.nv.callgraph,"",@"SHT_CUDA_CALLGRAPH"
	.align	4
	.sectionentsize	8
	.align		4
        /*0000*/ 	.word	0x00000000
	.align		4
        /*0004*/ 	.word	0xffffffff
	.align		4
        /*0008*/ 	.word	0x00000000
	.align		4
        /*000c*/ 	.word	0xfffffffe
	.align		4
        /*0010*/ 	.word	0x00000000
	.align		4
        /*0014*/ 	.word	0xfffffffd
	.align		4
        /*0018*/ 	.word	0x00000000
	.align		4
        /*001c*/ 	.word	0xfffffffc


//--------------------- .text.matmul_kernel       --------------------------
	.section	.text.matmul_kernel,"ax",@progbits
	.sectionflags	@"SHF_BARRIERS=1"
	.align	128
        .global         matmul_kernel
        .type           matmul_kernel,@function
        .size           matmul_kernel,(.L_x_3 - matmul_kernel)
        .other          matmul_kernel,@"STO_CUDA_ENTRY STV_DEFAULT"
matmul_kernel:
.text.matmul_kernel:
[----:B------:R-:W1:Y:S01]  /*0000*/  LDC R1, c[0x0][0x28] ;  /* 0x00000a00ff017b82 */ /* 0x000e620000000800 */
[----:B------:R-:W-:Y:S01]  /*0010*/  ULDC.64 UR22, c[0x0][0x228] ;  /* 0x00008a0000167ab9 */ /* 0x000fe20000000a00 */
[----:B------:R-:W2:Y:S01]  /*0020*/  S2R R4, SR_CTAID.X ;  /* 0x0000000000047919 */ /* 0x000ea20000002500 */
[----:B------:R-:W-:-:S05]  /*0030*/  UIADD3 UR4, UR23, 0x7f, URZ ;  /* 0x0000007f17047890 */ /* 0x000fca000fffe03f */
[----:B------:R-:W3:Y:S01]  /*0040*/  S2UR UR8, SR_CTAID.X ;  /* 0x00000000000879c3 */ /* 0x000ee20000002500 */
[----:B------:R-:W-:Y:S01]  /*0050*/  IABS R32, UR22 ;  /* 0x0000001600207c13 */ /* 0x000fe20008000000 */
[----:B------:R-:W4:Y:S01]  /*0060*/  S2R R188, SR_TID.X ;  /* 0x0000000000bc7919 */ /* 0x000f220000002100 */
[----:B------:R-:W-:Y:S01]  /*0070*/  USHF.R.S32.HI UR5, URZ, 0x1f, UR4 ;  /* 0x0000001f3f057899 */ /* 0x000fe20008011404 */
[----:B------:R-:W-:Y:S01]  /*0080*/  IABS R34, UR23 ;  /* 0x0000001700227c13 */ /* 0x000fe20008000000 */
[----:B-1----:R-:W-:Y:S01]  /*0090*/  VIADD R1, R1, 0xffffff08 ;  /* 0xffffff0801017836 */ /* 0x002fe20000000000 */
[----:B------:R-:W-:Y:S01]  /*00a0*/  UMOV UR16, 0x400 ;  /* 0x0000040000107882 */ /* 0x000fe20000000000 */
[----:B------:R-:W-:Y:S01]  /*00b0*/  ULEA.HI UR5, UR5, UR4, URZ, 0x7 ;  /* 0x0000000405057291 */ /* 0x000fe2000f8f383f */
[----:B------:R-:W1:Y:S01]  /*00c0*/  LDC.64 R190, c[0x0][0x210] ;  /* 0x00008400ffbe7b82 */ /* 0x000e620000000a00 */
[----:B------:R-:W-:Y:S01]  /*00d0*/  ULDC.64 UR24, c[0x0][0x208] ;  /* 0x0000820000187ab9 */ /* 0x000fe20000000a00 */
[----:B------:R-:W-:Y:S01]  /*00e0*/  UMOV UR4, URZ ;  /* 0x0000003f00047c82 */ /* 0x000fe20008000000 */
[----:B------:R-:W-:Y:S01]  /*00f0*/  USHF.R.S32.HI UR5, URZ, 0x7, UR5 ;  /* 0x000000073f057899 */ /* 0x000fe20008011405 */
[----:B------:R-:W-:-:S03]  /*0100*/  ULDC UR19, c[0x0][0x230] ;  /* 0x00008c0000137ab9 */ /* 0x000fc60000000800 */
[----:B------:R-:W-:Y:S01]  /*0110*/  USHF.L.U32 UR6, UR5, 0x3, URZ ;  /* 0x0000000305067899 */ /* 0x000fe2000800063f */
[----:B------:R-:W1:Y:S05]  /*0120*/  LDC.64 R126, c[0x0][0x218] ;  /* 0x00008600ff7e7b82 */ /* 0x000e6a0000000a00 */
[----:B------:R-:W-:-:S05]  /*0130*/  IMAD.U32 R3, RZ, RZ, UR6 ;  /* 0x00000006ff037e24 */ /* 0x000fca000f8e00ff */
[-C--:B------:R-:W-:Y:S02]  /*0140*/  IABS R0, R3.reuse ;  /* 0x0000000300007213 */ /* 0x080fe40000000000 */
[----:B------:R-:W-:Y:S02]  /*0150*/  IABS R3, R3 ;  /* 0x0000000300037213 */ /* 0x000fe40000000000 */
[----:B------:R-:W-:Y:S02]  /*0160*/  R2UR UR10, R0 ;  /* 0x00000000000a72ca */ /* 0x000fe400000e0000 */
[----:B--2---:R-:W-:Y:S01]  /*0170*/  IABS R4, R4 ;  /* 0x0000000400047213 */ /* 0x004fe20000000000 */
[----:B----4-:R-:W-:Y:S01]  /*0180*/  IMAD.SHL.U32 R9, R188, 0x4, RZ ;  /* 0x00000004bc097824 */ /* 0x010fe200078e00ff */
[----:B------:R-:W-:Y:S02]  /*0190*/  SHF.R.U32.HI R6, RZ, 0x4, R188 ;  /* 0x00000004ff067819 */ /* 0x000fe400000116bc */
[----:B------:R-:W-:-:S02]  /*01a0*/  R2UR UR9, R4 ;  /* 0x00000000040972ca */ /* 0x000fc400000e0000 */
[----:B------:R-:W-:-:S05]  /*01b0*/  SHF.R.U32.HI R187, RZ, 0x5, R188 ;  /* 0x00000005ffbb7819 */ /* 0x000fca00000116bc */
[----:B------:R-:W2:Y:S01]  /*01c0*/  I2F.RP R0, UR10 ;  /* 0x0000000a00007d06 */ /* 0x000ea20008209400 */
[----:B------:R-:W-:-:S07]  /*01d0*/  SGXT.U32 R187, R187, 0x1 ;  /* 0x00000001bbbb781a */ /* 0x000fce0000000000 */
[----:B--2---:R-:W2:Y:S02]  /*01e0*/  MUFU.RCP R0, R0 ;  /* 0x0000000000007308 */ /* 0x004ea40000001000 */
[----:B--2---:R-:W-:Y:S02]  /*01f0*/  VIADD R2, R0, 0xffffffe ;  /* 0x0ffffffe00027836 */ /* 0x004fe40000000000 */
[----:B------:R-:W-:-:S04]  /*0200*/  IMAD.MOV R0, RZ, RZ, -R3 ;  /* 0x000000ffff007224 */ /* 0x000fc800078e0a03 */
[----:B------:R-:W2:Y:S08]  /*0210*/  I2F.RP R3, R32 ;  /* 0x0000002000037306 */ /* 0x000eb00000209400 */
[----:B------:R-:W4:Y:S08]  /*0220*/  F2I.FTZ.U32.TRUNC.NTZ R2, R2 ;  /* 0x0000000200027305 */ /* 0x000f30000021f000 */
[----:B--2---:R-:W2:Y:S01]  /*0230*/  MUFU.RCP R3, R3 ;  /* 0x0000000300037308 */ /* 0x004ea20000001000 */
[----:B----4-:R-:W-:Y:S01]  /*0240*/  R2UR UR5, R2 ;  /* 0x00000000020572ca */ /* 0x010fe200000e0000 */
[----:B--2---:R-:W-:-:S12]  /*0250*/  VIADD R3, R3, 0xffffffe ;  /* 0x0ffffffe03037836 */ /* 0x004fd80000000000 */
[----:B------:R-:W-:Y:S01]  /*0260*/  UIADD3 UR7, URZ, -UR5, URZ ;  /* 0x800000053f077290 */ /* 0x000fe2000fffe03f */
[----:B------:R-:W-:Y:S03]  /*0270*/  F2I.FTZ.U32.TRUNC.NTZ R3, R3 ;  /* 0x0000000300037305 */ /* 0x000fe6000021f000 */
[----:B------:R-:W-:-:S04]  /*0280*/  UIMAD UR7, UR7, UR10, URZ ;  /* 0x0000000a070772a4 */ /* 0x000fc8000f8e023f */
[----:B------:R-:W-:-:S03]  /*0290*/  UIMAD.WIDE.U32 UR4, UR5, UR7, UR4 ;  /* 0x00000007050472a5 */ /* 0x000fc6000f8e0004 */
[----:B------:R-:W-:Y:S01]  /*02a0*/  R2UR UR7, R0 ;  /* 0x00000000000772ca */ /* 0x000fe200000e0000 */
[----:B------:R-:W-:-:S12]  /*02b0*/  UIMAD.WIDE.U32 UR4, UR5, UR9, URZ ;  /* 0x00000009050472a5 */ /* 0x000fd8000f8e003f */
[----:B------:R-:W-:-:S04]  /*02c0*/  UIMAD UR4, UR5, UR7, UR9 ;  /* 0x00000007050472a4 */ /* 0x000fc8000f8e0209 */
[----:B------:R-:W-:-:S11]  /*02d0*/  UISETP.GT.U32.AND UP0, UPT, UR10, UR4, UPT ;  /* 0x000000040a00728c */ /* 0x000fd6000bf04070 */
[----:B------:R-:W-:Y:S02]  /*02e0*/  @!UP0 UIADD3 UR4, UR4, -UR10, URZ ;  /* 0x8000000a04048290 */ /* 0x000fe4000fffe03f */
[----:B------:R-:W-:Y:S02]  /*02f0*/  @!UP0 UIADD3 UR5, UR5, 0x1, URZ ;  /* 0x0000000105058890 */ /* 0x000fe4000fffe03f */
[----:B------:R-:W-:Y:S02]  /*0300*/  UISETP.GE.U32.AND UP1, UPT, UR4, UR10, UPT ;  /* 0x0000000a0400728c */ /* 0x000fe4000bf26070 */
[----:B---3--:R-:W-:-:S04]  /*0310*/  ULOP3.LUT UR4, UR8, UR6, URZ, 0x3c, !UPT ;  /* 0x0000000608047292 */ /* 0x008fc8000f8e3c3f */
[----:B------:R-:W-:Y:S02]  /*0320*/  UISETP.GE.AND UP0, UPT, UR4, URZ, UPT ;  /* 0x0000003f0400728c */ /* 0x000fe4000bf06270 */
[----:B------:R-:W-:-:S03]  /*0330*/  UIADD3 UR4, UR22, 0x7f, URZ ;  /* 0x0000007f16047890 */ /* 0x000fc6000fffe03f */
[----:B------:R-:W-:Y:S02]  /*0340*/  @UP1 UIADD3 UR5, UR5, 0x1, URZ ;  /* 0x0000000105051890 */ /* 0x000fe4000fffe03f */
[----:B------:R-:W-:-:S05]  /*0350*/  UISETP.NE.AND UP1, UPT, UR6, URZ, UPT ;  /* 0x0000003f0600728c */ /* 0x000fca000bf25270 */
[----:B------:R-:W-:Y:S01]  /*0360*/  UMOV UR7, UR5 ;  /* 0x0000000500077c82 */ /* 0x000fe20008000000 */
[----:B------:R-:W-:Y:S02]  /*0370*/  USHF.R.S32.HI UR5, URZ, 0x1f, UR4 ;  /* 0x0000001f3f057899 */ /* 0x000fe40008011404 */
[----:B------:R-:W-:Y:S02]  /*0380*/  @!UP0 UIADD3 UR7, -UR7, URZ, URZ ;  /* 0x0000003f07078290 */ /* 0x000fe4000fffe13f */
[----:B------:R-:W-:Y:S02]  /*0390*/  ULEA.HI UR5, UR5, UR4, URZ, 0x7 ;  /* 0x0000000405057291 */ /* 0x000fe4000f8f383f */
[----:B------:R-:W-:Y:S01]  /*03a0*/  @!UP1 ULOP3.LUT UR7, URZ, UR6, URZ, 0x33, !UPT ;  /* 0x000000063f079292 */ /* 0x000fe2000f8e333f */
[----:B------:R-:W-:-:S03]  /*03b0*/  UMOV UR4, URZ ;  /* 0x0000003f00047c82 */ /* 0x000fc60008000000 */
[----:B------:R-:W-:Y:S02]  /*03c0*/  USHF.L.U32 UR9, UR7, 0x3, URZ ;  /* 0x0000000307097899 */ /* 0x000fe4000800063f */
[----:B------:R-:W-:Y:S02]  /*03d0*/  UIADD3 UR7, -UR7, URZ, URZ ;  /* 0x0000003f07077290 */ /* 0x000fe4000fffe13f */
[----:B------:R-:W-:Y:S02]  /*03e0*/  ULEA.HI.SX32 UR5, UR5, -UR9, 0x19 ;  /* 0x8000000905057291 */ /* 0x000fe4000f8fca3f */
[----:B------:R-:W-:Y:S02]  /*03f0*/  UIMAD UR8, UR6, UR7, UR8 ;  /* 0x00000007060872a4 */ /* 0x000fe4000f8e0208 */
[----:B------:R-:W-:-:S04]  /*0400*/  UISETP.LT.AND UP0, UPT, UR5, 0x8, UPT ;  /* 0x000000080500788c */ /* 0x000fc8000bf01270 */
[----:B------:R-:W-:Y:S01]  /*0410*/  USEL UR10, UR5, 0x8, UP0 ;  /* 0x00000008050a7887 */ /* 0x000fe20008000000 */
[----:B------:R-:W-:-:S05]  /*0420*/  IMAD.U32 R5, RZ, RZ, UR8 ;  /* 0x00000008ff057e24 */ /* 0x000fca000f8e00ff */
[----:B------:R-:W-:-:S05]  /*0430*/  IMAD.U32 R4, RZ, RZ, UR10 ;  /* 0x0000000aff047e24 */ /* 0x000fca000f8e00ff */
[-C--:B------:R-:W-:Y:S02]  /*0440*/  IABS R0, R4.reuse ;  /* 0x0000000400007213 */ /* 0x080fe40000000000 */
[----:B------:R-:W-:Y:S02]  /*0450*/  IABS R4, R4 ;  /* 0x0000000400047213 */ /* 0x000fe40000000000 */
[----:B------:R-:W-:-:S13]  /*0460*/  R2UR UR11, R0 ;  /* 0x00000000000b72ca */ /* 0x000fda00000e0000 */
[----:B------:R-:W2:Y:S08]  /*0470*/  I2F.RP R0, UR11 ;  /* 0x0000000b00007d06 */ /* 0x000eb00008209400 */
[----:B--2---:R-:W2:Y:S02]  /*0480*/  MUFU.RCP R0, R0 ;  /* 0x0000000000007308 */ /* 0x004ea40000001000 */
[----:B--2---:R-:W-:Y:S01]  /*0490*/  VIADD R2, R0, 0xffffffe ;  /* 0x0ffffffe00027836 */ /* 0x004fe20000000000 */
[----:B------:R-:W-:Y:S01]  /*04a0*/  IABS R0, R5 ;  /* 0x0000000500007213 */ /* 0x000fe20000000000 */
[----:B------:R-:W-:-:S03]  /*04b0*/  IMAD.SHL.U32 R5, R188, 0x80, RZ ;  /* 0x00000080bc057824 */ /* 0x000fc600078e00ff */
[----:B------:R-:W-:Y:S01]  /*04c0*/  R2UR UR7, R0 ;  /* 0x00000000000772ca */ /* 0x000fe200000e0000 */
[----:B------:R-:W2:Y:S01]  /*04d0*/  F2I.FTZ.U32.TRUNC.NTZ R2, R2 ;  /* 0x0000000200027305 */ /* 0x000ea2000021f000 */
[----:B------:R-:W-:Y:S01]  /*04e0*/  IMAD.MOV R0, RZ, RZ, -R4 ;  /* 0x000000ffff007224 */ /* 0x000fe200078e0a04 */
[----:B------:R-:W-:-:S05]  /*04f0*/  LOP3.LUT R4, R188, 0x1, RZ, 0xc0, !PT ;  /* 0x00000001bc047812 */ /* 0x000fca00078ec0ff */
[----:B------:R-:W-:Y:S01]  /*0500*/  IMAD.MOV R11, RZ, RZ, -R4 ;  /* 0x000000ffff0b7224 */ /* 0x000fe200078e0a04 */
[----:B------:R-:W-:Y:S02]  /*0510*/  LOP3.LUT R4, R5, 0x300, RZ, 0xc0, !PT ;  /* 0x0000030005047812 */ /* 0x000fe400078ec0ff */
[----:B------:R-:W-:Y:S02]  /*0520*/  LOP3.LUT R5, R188, 0x8, RZ, 0xc0, !PT ;  /* 0x00000008bc057812 */ /* 0x000fe400078ec0ff */
[----:B------:R-:W-:Y:S02]  /*0530*/  LOP3.LUT R4, R4, 0x90, R11, 0xf8, !PT ;  /* 0x0000009004047812 */ /* 0x000fe400078ef80b */
[----:B--2---:R-:W-:Y:S02]  /*0540*/  R2UR UR5, R2 ;  /* 0x00000000020572ca */ /* 0x004fe400000e0000 */
[----:B------:R-:W-:-:S04]  /*0550*/  SHF.R.S32.HI R2, RZ, 0x5, R188 ;  /* 0x00000005ff027819 */ /* 0x000fc800000114bc */
[----:B------:R-:W-:-:S04]  /*0560*/  SGXT R2, R2, 0x1 ;  /* 0x000000010202781a */ /* 0x000fc80000000200 */
[----:B------:R-:W-:Y:S02]  /*0570*/  LOP3.LUT R7, R2, 0x48, RZ, 0xc0, !PT ;  /* 0x0000004802077812 */ /* 0x000fe400078ec0ff */
[----:B------:R-:W-:Y:S01]  /*0580*/  LOP3.LUT R2, R9, 0x1c, RZ, 0xc0, !PT ;  /* 0x0000001c09027812 */ /* 0x000fe200078ec0ff */
[----:B------:R-:W-:-:S04]  /*0590*/  UIADD3 UR6, URZ, -UR5, URZ ;  /* 0x800000053f067290 */ /* 0x000fc8000fffe03f */
[----:B------:R-:W-:Y:S01]  /*05a0*/  UIMAD UR6, UR6, UR11, URZ ;  /* 0x0000000b060672a4 */ /* 0x000fe2000f8e023f */
[C---:B------:R-:W-:Y:S01]  /*05b0*/  IMAD R200, R5.reuse, 0x200, R2 ;  /* 0x0000020005c87824 */ /* 0x040fe200078e0202 */
[----:B------:R-:W-:Y:S01]  /*05c0*/  LOP3.LUT R5, R5, 0x10, R188, 0xf8, !PT ;  /* 0x0000001005057812 */ /* 0x000fe200078ef8bc */
[----:B------:R-:W-:Y:S01]  /*05d0*/  IMAD.MOV R2, RZ, RZ, -R3 ;  /* 0x000000ffff027224 */ /* 0x000fe200078e0a03 */
[----:B------:R-:W-:Y:S01]  /*05e0*/  UIMAD.WIDE.U32 UR4, UR5, UR6, UR4 ;  /* 0x00000006050472a5 */ /* 0x000fe2000f8e0004 */
[----:B------:R-:W-:Y:S02]  /*05f0*/  VIADD R14, R200, 0xd00 ;  /* 0x00000d00c80e7836 */ /* 0x000fe40000000000 */
[----:B------:R-:W-:Y:S01]  /*0600*/  R2UR UR6, R0 ;  /* 0x00000000000672ca */ /* 0x000fe200000e0000 */
[----:B------:R-:W-:Y:S01]  /*0610*/  UIMAD.WIDE.U32 UR4, UR5, UR7, URZ ;  /* 0x00000007050472a5 */ /* 0x000fe2000f8e003f */
[----:B------:R-:W-:Y:S01]  /*0620*/  IMAD R18, R5, 0x80, R4 ;  /* 0x0000008005127824 */ /* 0x000fe200078e0204 */
[----:B------:R-:W-:Y:S01]  /*0630*/  SHF.R.S32.HI R0, RZ, 0x4, R188 ;  /* 0x00000004ff007819 */ /* 0x000fe200000114bc */
[----:B------:R-:W2:Y:S01]  /*0640*/  I2F.RP R4, R34 ;  /* 0x0000002200047306 */ /* 0x000ea20000209400 */
[----:B------:R-:W-:-:S02]  /*0650*/  IMAD.MOV.U32 R5, RZ, RZ, R2 ;  /* 0x000000ffff057224 */ /* 0x000fc400078e0002 */
[----:B------:R-:W-:Y:S01]  /*0660*/  SGXT R0, R0, 0x1 ;  /* 0x000000010000781a */ /* 0x000fe20000000200 */
[----:B------:R-:W-:Y:S02]  /*0670*/  IMAD.MOV.U32 R2, RZ, RZ, RZ ;  /* 0x000000ffff027224 */ /* 0x000fe400078e00ff */
[----:B------:R-:W-:Y:S01]  /*0680*/  IMAD R5, R5, R32, RZ ;  /* 0x0000002005057224 */ /* 0x000fe200078e02ff */
[----:B------:R-:W-:Y:S01]  /*0690*/  LOP3.LUT R10, R7, 0x24, R0, 0xf8, !PT ;  /* 0x00000024070a7812 */ /* 0x000fe200078ef800 */
[----:B------:R-:W-:Y:S01]  /*06a0*/  VIADD R7, R200, 0xc00 ;  /* 0x00000c00c8077836 */ /* 0x000fe20000000000 */
[----:B------:R-:W-:Y:S01]  /*06b0*/  UIMAD UR4, UR5, UR6, UR7 ;  /* 0x00000006050472a4 */ /* 0x000fe2000f8e0207 */
[----:B------:R-:W-:Y:S01]  /*06c0*/  SHF.R.S32.HI R0, RZ, 0x6, R188 ;  /* 0x00000006ff007819 */ /* 0x000fe200000114bc */
[----:B------:R-:W-:Y:S01]  /*06d0*/  IMAD.HI.U32 R12, R3, R5, R2 ;  /* 0x00000005030c7227 */ /* 0x000fe200078e0002 */
[----:B------:R-:W-:Y:S01]  /*06e0*/  SGXT.U32 R2, R6, 0x3 ;  /* 0x000000030602781a */ /* 0x000fe20000000000 */
[----:B------:R-:W-:Y:S01]  /*06f0*/  UISETP.GT.U32.AND UP0, UPT, UR11, UR4, UPT ;  /* 0x000000040b00728c */ /* 0x000fe2000bf04070 */
[----:B------:R-:W-:Y:S01]  /*0700*/  SGXT R0, R0, 0x1 ;  /* 0x000000010000781a */ /* 0x000fe20000000200 */
[----:B--2---:R-:W2:Y:S01]  /*0710*/  MUFU.RCP R4, R4 ;  /* 0x0000000400047308 */ /* 0x004ea20000001000 */
[----:B------:R-:W-:Y:S01]  /*0720*/  VIADD R3, R200, 0x900 ;  /* 0x00000900c8037836 */ /* 0x000fe20000000000 */
[----:B------:R-:W-:Y:S01]  /*0730*/  LOP3.LUT R188, R188, 0x40, RZ, 0xc0, !PT ;  /* 0x00000040bcbc7812 */ /* 0x000fe200078ec0ff */
[----:B------:R-:W-:Y:S01]  /*0740*/  VIADD R6, R200, 0xb00 ;  /* 0x00000b00c8067836 */ /* 0x000fe20000000000 */
[----:B------:R-:W-:Y:S01]  /*0750*/  LOP3.LUT R13, R0, 0x90, RZ, 0xc0, !PT ;  /* 0x00000090000d7812 */ /* 0x000fe200078ec0ff */
[C---:B------:R-:W-:Y:S01]  /*0760*/  VIADD R5, R200.reuse, 0xa00 ;  /* 0x00000a00c8057836 */ /* 0x040fe20000000000 */
[----:B------:R-:W-:Y:S01]  /*0770*/  SHF.R.U32.HI R188, RZ, 0x5, R188 ;  /* 0x00000005ffbc7819 */ /* 0x000fe200000116bc */
[----:B------:R-:W-:-:S02]  /*0780*/  VIADD R199, R200, 0x100 ;  /* 0x00000100c8c77836 */ /* 0x000fc40000000000 */
[----:B------:R-:W-:Y:S01]  /*0790*/  @!UP0 UIADD3 UR4, UR4, -UR11, URZ ;  /* 0x8000000b04048290 */ /* 0x000fe2000fffe03f */
[C---:B------:R-:W-:Y:S01]  /*07a0*/  VIADD R198, R200.reuse, 0x200 ;  /* 0x00000200c8c67836 */ /* 0x040fe20000000000 */
[----:B------:R-:W-:Y:S01]  /*07b0*/  @!UP0 UIADD3 UR5, UR5, 0x1, URZ ;  /* 0x0000000105058890 */ /* 0x000fe2000fffe03f */
[C---:B------:R-:W-:Y:S01]  /*07c0*/  VIADD R197, R200.reuse, 0x300 ;  /* 0x00000300c8c57836 */ /* 0x040fe20000000000 */
[----:B------:R-:W-:Y:S01]  /*07d0*/  UISETP.GE.U32.AND UP1, UPT, UR4, UR11, UPT ;  /* 0x0000000b0400728c */ /* 0x000fe2000bf26070 */
[C---:B------:R-:W-:Y:S01]  /*07e0*/  VIADD R196, R200.reuse, 0x400 ;  /* 0x00000400c8c47836 */ /* 0x040fe20000000000 */
[----:B------:R-:W-:Y:S01]  /*07f0*/  ULOP3.LUT UR4, UR8, UR10, URZ, 0x3c, !UPT ;  /* 0x0000000a08047292 */ /* 0x000fe2000f8e3c3f */
[----:B------:R-:W-:Y:S01]  /*0800*/  VIADD R195, R200, 0x500 ;  /* 0x00000500c8c37836 */ /* 0x000fe20000000000 */
[-CC-:B------:R-:W-:Y:S01]  /*0810*/  LOP3.LUT R199, R199, R10.reuse, R13.reuse, 0x1e, !PT ;  /* 0x0000000ac7c77212 */ /* 0x180fe200078e1e0d */
[----:B--2---:R-:W-:Y:S01]  /*0820*/  VIADD R4, R4, 0xffffffe ;  /* 0x0ffffffe04047836 */ /* 0x004fe20000000000 */
[----:B------:R-:W-:Y:S01]  /*0830*/  UISETP.GE.AND UP0, UPT, UR4, URZ, UPT ;  /* 0x0000003f0400728c */ /* 0x000fe2000bf06270 */
[----:B------:R-:W-:Y:S01]  /*0840*/  VIADD R194, R200, 0x600 ;  /* 0x00000600c8c27836 */ /* 0x000fe20000000000 */
[-CC-:B------:R-:W-:Y:S01]  /*0850*/  LOP3.LUT R198, R198, R10.reuse, R13.reuse, 0x1e, !PT ;  /* 0x0000000ac6c67212 */ /* 0x180fe200078e1e0d */
[----:B------:R2:W3:Y:S01]  /*0860*/  F2I.FTZ.U32.TRUNC.NTZ R11, R4 ;  /* 0x00000004000b7305 */ /* 0x0004e2000021f000 */
[C---:B------:R-:W-:Y:S01]  /*0870*/  VIADD R193, R200.reuse, 0x700 ;  /* 0x00000700c8c17836 */ /* 0x040fe20000000000 */
[----:B------:R-:W-:Y:S01]  /*0880*/  @UP1 UIADD3 UR5, UR5, 0x1, URZ ;  /* 0x0000000105051890 */ /* 0x000fe2000fffe03f */
[C---:B------:R-:W-:Y:S01]  /*0890*/  VIADD R192, R200.reuse, 0x800 ;  /* 0x00000800c8c07836 */ /* 0x040fe20000000000 */
[----:B------:R-:W-:Y:S01]  /*08a0*/  UISETP.NE.AND UP1, UPT, UR10, URZ, UPT ;  /* 0x0000003f0a00728c */ /* 0x000fe2000bf25270 */
[C---:B------:R-:W-:Y:S01]  /*08b0*/  VIADD R15, R200.reuse, 0xe00 ;  /* 0x00000e00c80f7836 */ /* 0x040fe20000000000 */
[-CC-:B------:R-:W-:Y:S01]  /*08c0*/  LOP3.LUT R197, R197, R10.reuse, R13.reuse, 0x1e, !PT ;  /* 0x0000000ac5c57212 */ /* 0x180fe200078e1e0d */
[----:B------:R-:W-:Y:S01]  /*08d0*/  VIADD R16, R200, 0xf00 ;  /* 0x00000f00c8107836 */ /* 0x000fe20000000000 */
[----:B------:R-:W-:Y:S01]  /*08e0*/  @!UP0 UIADD3 UR5, -UR5, URZ, URZ ;  /* 0x0000003f05058290 */ /* 0x000fe2000fffe13f */
[----:B--2---:R-:W-:-:S02]  /*08f0*/  LOP3.LUT R4, R6, R10, R13, 0x1e, !PT ;  /* 0x0000000a06047212 */ /* 0x004fc400078e1e0d */
[-CC-:B------:R-:W-:Y:S02]  /*0900*/  LOP3.LUT R6, R14, R10.reuse, R13.reuse, 0x1e, !PT ;  /* 0x0000000a0e067212 */ /* 0x180fe400078e1e0d */
[-C--:B------:R-:W-:Y:S02]  /*0910*/  LOP3.LUT R196, R196, R10.reuse, R13, 0x1e, !PT ;  /* 0x0000000ac4c47212 */ /* 0x080fe400078e1e0d */
[----:B------:R-:W-:Y:S01]  /*0920*/  @!UP1 ULOP3.LUT UR5, URZ, UR10, URZ, 0x33, !UPT ;  /* 0x0000000a3f059292 */ /* 0x000fe2000f8e333f */
[----:B---3--:R-:W-:Y:S01]  /*0930*/  IMAD.MOV R19, RZ, RZ, -R11 ;  /* 0x000000ffff137224 */ /* 0x008fe200078e0a0b */
[-CC-:B------:R-:W-:Y:S02]  /*0940*/  LOP3.LUT R195, R195, R10.reuse, R13.reuse, 0x1e, !PT ;  /* 0x0000000ac3c37212 */ /* 0x180fe400078e1e0d */
[----:B------:R-:W-:Y:S01]  /*0950*/  UIADD3 UR4, -UR5, URZ, URZ ;  /* 0x0000003f05047290 */ /* 0x000fe2000fffe13f */
[-CC-:B------:R-:W-:Y:S01]  /*0960*/  LOP3.LUT R194, R194, R10.reuse, R13.reuse, 0x1e, !PT ;  /* 0x0000000ac2c27212 */ /* 0x180fe200078e1e0d */
[----:B------:R-:W-:Y:S01]  /*0970*/  USHF.L.U32 UR5, UR5, 0x7, URZ ;  /* 0x0000000705057899 */ /* 0x000fe2000800063f */
[-CC-:B------:R-:W-:Y:S01]  /*0980*/  LOP3.LUT R193, R193, R10.reuse, R13.reuse, 0x1e, !PT ;  /* 0x0000000ac1c17212 */ /* 0x180fe200078e1e0d */
[----:B------:R-:W-:Y:S01]  /*0990*/  UIMAD UR4, UR10, UR4, UR8 ;  /* 0x000000040a0472a4 */ /* 0x000fe2000f8e0208 */
[----:B------:R-:W-:-:S02]  /*09a0*/  LOP3.LUT R192, R192, R10, R13, 0x1e, !PT ;  /* 0x0000000ac0c07212 */ /* 0x000fc400078e1e0d */
[----:B------:R-:W-:Y:S01]  /*09b0*/  LOP3.LUT R200, R13, R10, R200, 0x96, !PT ;  /* 0x0000000a0dc87212 */ /* 0x000fe200078e96c8 */
[----:B------:R-:W-:Y:S01]  /*09c0*/  UIADD3 UR4, UR9, UR4, URZ ;  /* 0x0000000409047290 */ /* 0x000fe2000fffe03f */
[----:B------:R-:W-:Y:S02]  /*09d0*/  IMAD.U32 R36, RZ, RZ, UR5 ;  /* 0x00000005ff247e24 */ /* 0x000fe4000f8e00ff */
[----:B------:R-:W-:Y:S01]  /*09e0*/  ULDC.64 UR8, c[0x0][0x230] ;  /* 0x00008c0000087ab9 */ /* 0x000fe20000000a00 */
[----:B------:R-:W-:Y:S02]  /*09f0*/  USHF.L.U32 UR4, UR4, 0x7, URZ ;  /* 0x0000000704047899 */ /* 0x000fe4000800063f */
[----:B------:R-:W-:-:S04]  /*0a00*/  UIADD3 UR6, UR8, 0x3f, URZ ;  /* 0x0000003f08067890 */ /* 0x000fc8000fffe03f */
[----:B------:R-:W-:Y:S01]  /*0a10*/  LOP3.LUT R0, R2, UR4, RZ, 0xfc, !PT ;  /* 0x0000000402007c12 */ /* 0x000fe2000f8efcff */
[----:B------:R-:W-:Y:S01]  /*0a20*/  UISETP.GT.AND UP0, UPT, UR6, 0x3f, UPT ;  /* 0x0000003f0600788c */ /* 0x000fe2000bf04270 */
[--C-:B------:R-:W-:Y:S02]  /*0a30*/  LOP3.LUT R2, R3, R10, R13.reuse, 0x1e, !PT ;  /* 0x0000000a03027212 */ /* 0x100fe400078e1e0d */
[----:B------:R-:W-:Y:S01]  /*0a40*/  IABS R17, R0 ;  /* 0x0000000000117213 */ /* 0x000fe20000000000 */
[----:B------:R-:W-:Y:S01]  /*0a50*/  USEL UR4, URZ, 0x10, !UP0 ;  /* 0x000000103f047887 */ /* 0x000fe2000c000000 */
[-CC-:B------:R-:W-:Y:S01]  /*0a60*/  LOP3.LUT R3, R5, R10.reuse, R13.reuse, 0x1e, !PT ;  /* 0x0000000a05037212 */ /* 0x180fe200078e1e0d */
[----:B------:R-:W-:Y:S01]  /*0a70*/  USEL UR7, URZ, 0x4, !UP0 ;  /* 0x000000043f077887 */ /* 0x000fe2000c000000 */
[-CC-:B------:R-:W-:Y:S01]  /*0a80*/  LOP3.LUT R5, R7, R10.reuse, R13.reuse, 0x1e, !PT ;  /* 0x0000000a07057212 */ /* 0x180fe200078e1e0d */
[----:B------:R-:W-:Y:S01]  /*0a90*/  IMAD.HI.U32 R8, R12, R17, RZ ;  /* 0x000000110c087227 */ /* 0x000fe200078e00ff */
[-CC-:B------:R-:W-:Y:S01]  /*0aa0*/  LOP3.LUT R7, R15, R10.reuse, R13.reuse, 0x1e, !PT ;  /* 0x0000000a0f077212 */ /* 0x180fe200078e1e0d */
[----:B------:R-:W-:Y:S01]  /*0ab0*/  UISETP.GT.AND UP0, UPT, UR6, 0x7f, UPT ;  /* 0x0000007f0600788c */ /* 0x000fe2000bf04270 */
[----:B------:R-:W-:Y:S01]  /*0ac0*/  LOP3.LUT R162, R0, 0x28, RZ, 0xfc, !PT ;  /* 0x0000002800a27812 */ /* 0x000fe200078efcff */
[----:B------:R-:W-:Y:S01]  /*0ad0*/  IMAD.MOV R14, RZ, RZ, -R8 ;  /* 0x000000ffff0e7224 */ /* 0x000fe200078e0a08 */
[----:B------:R-:W-:Y:S01]  /*0ae0*/  LOP3.LUT R8, R16, R10, R13, 0x1e, !PT ;  /* 0x0000000a10087212 */ /* 0x000fe200078e1e0d */
[----:B------:R-:W-:Y:S01]  /*0af0*/  IMAD R15, R19, R34, RZ ;  /* 0x00000022130f7224 */ /* 0x000fe200078e02ff */
[C---:B------:R-:W-:Y:S01]  /*0b00*/  LOP3.LUT R166, R0.reuse, 0x8, RZ, 0xfc, !PT ;  /* 0x0000000800a67812 */ /* 0x040fe200078efcff */
[----:B------:R-:W-:Y:S01]  /*0b10*/  IMAD.MOV.U32 R10, RZ, RZ, RZ ;  /* 0x000000ffff0a7224 */ /* 0x000fe200078e00ff */
[----:B------:R-:W-:Y:S01]  /*0b20*/  IABS R25, R162 ;  /* 0x000000a200197213 */ /* 0x000fe20000000000 */
[----:B------:R-:W-:Y:S01]  /*0b30*/  IMAD.U32 R64, RZ, RZ, UR7 ;  /* 0x00000007ff407e24 */ /* 0x000fe2000f8e00ff */
[C---:B------:R-:W-:Y:S01]  /*0b40*/  LOP3.LUT R165, R0.reuse, 0x10, RZ, 0xfc, !PT ;  /* 0x0000001000a57812 */ /* 0x040fe200078efcff */
[----:B------:R-:W-:Y:S01]  /*0b50*/  IMAD.HI.U32 R28, R11, R15, R10 ;  /* 0x0000000f0b1c7227 */ /* 0x000fe200078e000a */
[C---:B------:R-:W-:Y:S01]  /*0b60*/  LOP3.LUT R164, R0.reuse, 0x18, RZ, 0xfc, !PT ;  /* 0x0000001800a47812 */ /* 0x040fe200078efcff */
[----:B------:R-:W-:Y:S01]  /*0b70*/  STL [R1+0xf0], R166 ;  /* 0x0000f0a601007387 */ /* 0x000fe20000100800 */
[----:B------:R-:W-:Y:S01]  /*0b80*/  LOP3.LUT R163, R0, 0x20, RZ, 0xfc, !PT ;  /* 0x0000002000a37812 */ /* 0x000fe200078efcff */
[----:B------:R-:W-:Y:S01]  /*0b90*/  IMAD R10, R32, R14, R17 ;  /* 0x0000000e200a7224 */ /* 0x000fe200078e0211 */
[----:B------:R-:W-:Y:S01]  /*0ba0*/  IABS R17, R166 ;  /* 0x000000a600117213 */ /* 0x000fe20000000000 */
[C---:B------:R-:W-:Y:S01]  /*0bb0*/  IMAD.HI.U32 R16, R12.reuse, R25, RZ ;  /* 0x000000190c107227 */ /* 0x040fe200078e00ff */
[----:B------:R-:W-:Y:S01]  /*0bc0*/  IABS R19, R165 ;  /* 0x000000a500137213 */ /* 0x000fe20000000000 */
[----:B------:R-:W-:Y:S01]  /*0bd0*/  STL [R1+0xec], R165 ;  /* 0x0000eca501007387 */ /* 0x000fe20000100800 */
[----:B------:R-:W-:Y:S01]  /*0be0*/  IABS R21, R164 ;  /* 0x000000a400157213 */ /* 0x000fe20000000000 */
[----:B------:R-:W-:Y:S01]  /*0bf0*/  IMAD.HI.U32 R11, R12, R17, RZ ;  /* 0x000000110c0b7227 */ /* 0x000fe200078e00ff */
[----:B------:R-:W-:Y:S01]  /*0c00*/  IABS R23, R163 ;  /* 0x000000a300177213 */ /* 0x000fe20000000000 */
[----:B------:R-:W-:Y:S01]  /*0c10*/  STL [R1+0xe8], R164 ;  /* 0x0000e8a401007387 */ /* 0x000fe20000100800 */
[C---:B------:R-:W-:Y:S01]  /*0c20*/  LOP3.LUT R160, R0.reuse, 0x38, RZ, 0xfc, !PT ;  /* 0x0000003800a07812 */ /* 0x040fe200078efcff */
[----:B------:R-:W-:Y:S01]  /*0c30*/  IMAD.MOV R16, RZ, RZ, -R16 ;  /* 0x000000ffff107224 */ /* 0x000fe200078e0a10 */
[----:B------:R-:W-:Y:S01]  /*0c40*/  LOP3.LUT R161, R0, 0x30, RZ, 0xfc, !PT ;  /* 0x0000003000a17812 */ /* 0x000fe200078efcff */
[----:B------:R-:W-:Y:S01]  /*0c50*/  IMAD.HI.U32 R13, R12, R19, RZ ;  /* 0x000000130c0d7227 */ /* 0x000fe200078e00ff */
[----:B------:R-:W-:Y:S01]  /*0c60*/  LOP3.LUT R158, R0, 0x48, RZ, 0xfc, !PT ;  /* 0x00000048009e7812 */ /* 0x000fe200078efcff */
[----:B------:R-:W-:Y:S01]  /*0c70*/  STL [R1+0xe4], R163 ;  /* 0x0000e4a301007387 */ /* 0x000fe20000100800 */
[----:B------:R-:W-:Y:S01]  /*0c80*/  ISETP.GT.U32.AND P0, PT, R32, R10, PT ;  /* 0x0000000a2000720c */ /* 0x000fe20003f04070 */
[----:B------:R-:W-:Y:S01]  /*0c90*/  IMAD.MOV R11, RZ, RZ, -R11 ;  /* 0x000000ffff0b7224 */ /* 0x000fe200078e0a0b */
[----:B------:R-:W-:Y:S01]  /*0ca0*/  IABS R29, R158 ;  /* 0x0000009e001d7213 */ /* 0x000fe20000000000 */
[----:B------:R-:W-:Y:S01]  /*0cb0*/  IMAD.HI.U32 R14, R12, R21, RZ ;  /* 0x000000150c0e7227 */ /* 0x000fe200078e00ff */
[C---:B------:R-:W-:Y:S01]  /*0cc0*/  LOP3.LUT R156, R0.reuse, 0x58, RZ, 0xfc, !PT ;  /* 0x00000058009c7812 */ /* 0x040fe200078efcff */
[----:B------:R-:W-:Y:S01]  /*0cd0*/  STL [R1+0xe0], R162 ;  /* 0x0000e0a201007387 */ /* 0x000fe20000100800 */
[----:B------:R-:W-:Y:S01]  /*0ce0*/  LOP3.LUT R159, R0, 0x40, RZ, 0xfc, !PT ;  /* 0x00000040009f7812 */ /* 0x000fe200078efcff */
[----:B------:R-:W-:Y:S01]  /*0cf0*/  IMAD.HI.U32 R15, R12, R23, RZ ;  /* 0x000000170c0f7227 */ /* 0x000fe200078e00ff */
[----:B------:R-:W-:Y:S01]  /*0d00*/  LOP3.LUT R157, R0, 0x50, RZ, 0xfc, !PT ;  /* 0x00000050009d7812 */ /* 0x000fe200078efcff */
[----:B------:R-:W-:Y:S01]  /*0d10*/  STL [R1+0xdc], R161 ;  /* 0x0000dca101007387 */ /* 0x000fe20000100800 */
[----:B------:R-:W-:Y:S01]  /*0d20*/  IABS R27, R159 ;  /* 0x0000009f001b7213 */ /* 0x000fe20000000000 */
[C---:B------:R-:W-:Y:S01]  /*0d30*/  IMAD R16, R32.reuse, R16, R25 ;  /* 0x0000001020107224 */ /* 0x040fe200078e0219 */
[----:B------:R-:W-:Y:S01]  /*0d40*/  IABS R25, R160 ;  /* 0x000000a000197213 */ /* 0x000fe20000000000 */
[----:B------:R-:W-:Y:S01]  /*0d50*/  IMAD.MOV R13, RZ, RZ, -R13 ;  /* 0x000000ffff0d7224 */ /* 0x000fe200078e0a0d */
[----:B------:R-:W-:Y:S01]  /*0d60*/  IABS R31, R157 ;  /* 0x0000009d001f7213 */ /* 0x000fe20000000000 */
[----:B------:R-:W-:Y:S01]  /*0d70*/  IMAD R11, R32, R11, R17 ;  /* 0x0000000b200b7224 */ /* 0x000fe200078e0211 */
[C---:B------:R-:W-:Y:S01]  /*0d80*/  LOP3.LUT R154, R0.reuse, 0x68, RZ, 0xfc, !PT ;  /* 0x00000068009a7812 */ /* 0x040fe200078efcff */
[----:B------:R-:W-:Y:S01]  /*0d90*/  IMAD.MOV R14, RZ, RZ, -R14 ;  /* 0x000000ffff0e7224 */ /* 0x000fe200078e0a0e */
[----:B------:R-:W-:Y:S01]  /*0da0*/  LOP3.LUT R155, R0, 0x60, RZ, 0xfc, !PT ;  /* 0x00000060009b7812 */ /* 0x000fe200078efcff */
[----:B------:R-:W-:Y:S01]  /*0db0*/  IMAD.MOV R15, RZ, RZ, -R15 ;  /* 0x000000ffff0f7224 */ /* 0x000fe200078e0a0f */
[C---:B------:R-:W-:Y:S01]  /*0dc0*/  ISETP.GT.U32.AND P1, PT, R32.reuse, R11, PT ;  /* 0x0000000b2000720c */ /* 0x040fe20003f24070 */
[----:B------:R-:W-:Y:S01]  /*0dd0*/  IMAD R13, R32, R13, R19 ;  /* 0x0000000d200d7224 */ /* 0x000fe200078e0213 */
[----:B------:R-:W-:Y:S01]  /*0de0*/  LOP3.LUT R152, R0, 0x70, RZ, 0xfc, !PT ;  /* 0x0000007000987812 */ /* 0x000fe200078efcff */
[----:B------:R-:W-:Y:S01]  /*0df0*/  IMAD R14, R32, R14, R21 ;  /* 0x0000000e200e7224 */ /* 0x000fe200078e0215 */
[----:B------:R-:W-:Y:S01]  /*0e00*/  LOP3.LUT R153, R0, 0x78, RZ, 0xfc, !PT ;  /* 0x0000007800997812 */ /* 0x000fe200078efcff */
[----:B------:R-:W-:Y:S01]  /*0e10*/  IMAD R15, R32, R15, R23 ;  /* 0x0000000f200f7224 */ /* 0x000fe200078e0217 */
[----:B------:R-:W-:Y:S01]  /*0e20*/  IABS R23, R161 ;  /* 0x000000a100177213 */ /* 0x000fe20000000000 */
[----:B------:R-:W-:Y:S01]  /*0e30*/  IMAD.HI.U32 R19, R12, R25, RZ ;  /* 0x000000190c137227 */ /* 0x000fe200078e00ff */
[C---:B------:R-:W-:Y:S01]  /*0e40*/  ISETP.GT.U32.AND P2, PT, R32.reuse, R13, PT ;  /* 0x0000000d2000720c */ /* 0x040fe20003f44070 */
[----:B------:R-:W-:Y:S01]  /*0e50*/  STL [R1+0xd8], R160 ;  /* 0x0000d8a001007387 */ /* 0x000fe20000100800 */
[----:B------:R-:W-:Y:S01]  /*0e60*/  ISETP.GT.U32.AND P3, PT, R32, R14, PT ;  /* 0x0000000e2000720c */ /* 0x000fe20003f64070 */
[----:B------:R-:W-:Y:S01]  /*0e70*/  IMAD.MOV R19, RZ, RZ, -R19 ;  /* 0x000000ffff137224 */ /* 0x000fe200078e0a13 */
[----:B------:R-:W-:Y:S01]  /*0e80*/  IABS R33, R153 ;  /* 0x0000009900217213 */ /* 0x000fe20000000000 */
[----:B------:R-:W-:Y:S01]  /*0e90*/  IMAD.HI.U32 R17, R12, R23, RZ ;  /* 0x000000170c117227 */ /* 0x000fe200078e00ff */
[----:B------:R-:W-:Y:S03]  /*0ea0*/  STL [R1+0xd4], R159 ;  /* 0x0000d49f01007387 */ /* 0x000fe60000100800 */
[----:B------:R-:W-:Y:S01]  /*0eb0*/  IMAD R19, R32, R19, R25 ;  /* 0x0000001320137224 */ /* 0x000fe200078e0219 */
[----:B------:R-:W-:Y:S01]  /*0ec0*/  IABS R25, R156 ;  /* 0x0000009c00197213 */ /* 0x000fe20000000000 */
[----:B------:R-:W-:Y:S01]  /*0ed0*/  IMAD.MOV R17, RZ, RZ, -R17 ;  /* 0x000000ffff117224 */ /* 0x000fe200078e0a11 */
[----:B------:R-:W-:Y:S01]  /*0ee0*/  STL [R1+0xd0], R158 ;  /* 0x0000d09e01007387 */ /* 0x000fe20000100800 */
[----:B------:R-:W-:-:S03]  /*0ef0*/  IMAD.HI.U32 R21, R12, R29, RZ ;  /* 0x0000001d0c157227 */ /* 0x000fc600078e00ff */
[----:B------:R-:W-:Y:S01]  /*0f00*/  STL [R1+0xcc], R157 ;  /* 0x0000cc9d01007387 */ /* 0x000fe20000100800 */
[----:B------:R-:W-:Y:S02]  /*0f10*/  IMAD R17, R32, R17, R23 ;  /* 0x0000001120117224 */ /* 0x000fe400078e0217 */
[----:B------:R-:W-:Y:S01]  /*0f20*/  IMAD.MOV R21, RZ, RZ, -R21 ;  /* 0x000000ffff157224 */ /* 0x000fe200078e0a15 */
[----:B------:R-:W-:Y:S01]  /*0f30*/  STL [R1+0xc8], R156 ;  /* 0x0000c89c01007387 */ /* 0x000fe20000100800 */
[--C-:B------:R-:W-:Y:S01]  /*0f40*/  @!P0 IMAD.IADD R10, R10, 0x1, -R32.reuse ;  /* 0x000000010a0a8824 */ /* 0x100fe200078e0a20 */
[----:B------:R-:W-:Y:S01]  /*0f50*/  ISETP.GT.U32.AND P5, PT, R32, R17, PT ;  /* 0x000000112000720c */ /* 0x000fe20003fa4070 */
[----:B------:R-:W-:Y:S01]  /*0f60*/  @!P1 IMAD.IADD R11, R11, 0x1, -R32 ;  /* 0x000000010b0b9824 */ /* 0x000fe200078e0a20 */
[----:B------:R-:W-:Y:S01]  /*0f70*/  STL [R1+0xc4], R155 ;  /* 0x0000c49b01007387 */ /* 0x000fe20000100800 */
[----:B------:R-:W-:Y:S01]  /*0f80*/  IMAD.HI.U32 R23, R12, R25, RZ ;  /* 0x000000190c177227 */ /* 0x000fe200078e00ff */
[----:B------:R-:W-:-:S02]  /*0f90*/  ISETP.GT.U32.AND P4, PT, R32, R10, PT ;  /* 0x0000000a2000720c */ /* 0x000fc40003f84070 */
[C---:B------:R-:W-:Y:S01]  /*0fa0*/  ISETP.GT.U32.AND P0, PT, R32.reuse, R11, PT ;  /* 0x0000000b2000720c */ /* 0x040fe20003f04070 */
[C---:B------:R-:W-:Y:S01]  /*0fb0*/  IMAD R21, R32.reuse, R21, R29 ;  /* 0x0000001520157224 */ /* 0x040fe200078e021d */
[----:B------:R-:W-:Y:S01]  /*0fc0*/  IABS R29, R154 ;  /* 0x0000009a001d7213 */ /* 0x000fe20000000000 */
[--C-:B------:R-:W-:Y:S01]  /*0fd0*/  @!P2 IMAD.IADD R13, R13, 0x1, -R32.reuse ;  /* 0x000000010d0da824 */ /* 0x100fe200078e0a20 */
[----:B------:R-:W-:Y:S01]  /*0fe0*/  ISETP.GT.U32.AND P2, PT, R32, R15, PT ;  /* 0x0000000f2000720c */ /* 0x000fe20003f44070 */
[----:B------:R-:W-:Y:S01]  /*0ff0*/  @!P3 IMAD.IADD R14, R14, 0x1, -R32 ;  /* 0x000000010e0eb824 */ /* 0x000fe200078e0a20 */
[----:B------:R-:W-:Y:S01]  /*1000*/  ISETP.GT.U32.AND P3, PT, R32, R16, PT ;  /* 0x000000102000720c */ /* 0x000fe20003f64070 */
[----:B------:R-:W-:Y:S01]  /*1010*/  IMAD.HI.U32 R20, R12, R27, RZ ;  /* 0x0000001b0c147227 */ /* 0x000fe200078e00ff */
[C---:B------:R-:W-:Y:S01]  /*1020*/  ISETP.GT.U32.AND P6, PT, R32.reuse, R13, PT ;  /* 0x0000000d2000720c */ /* 0x040fe20003fc4070 */
[----:B------:R-:W-:Y:S01]  /*1030*/  STL [R1+0xc0], R154 ;  /* 0x0000c09a01007387 */ /* 0x000fe20000100800 */
[----:B------:R-:W-:Y:S01]  /*1040*/  ISETP.GT.U32.AND P1, PT, R32, R14, PT ;  /* 0x0000000e2000720c */ /* 0x000fe20003f24070 */
[----:B------:R-:W-:-:S02]  /*1050*/  IMAD.HI.U32 R22, R12, R31, RZ ;  /* 0x0000001f0c167227 */ /* 0x000fc400078e00ff */
[----:B------:R2:W-:Y:S02]  /*1060*/  STL [R1+0xbc], R152 ;  /* 0x0000bc9801007387 */ /* 0x0005e40000100800 */
[----:B------:R-:W-:Y:S02]  /*1070*/  IMAD.MOV R23, RZ, RZ, -R23 ;  /* 0x000000ffff177224 */ /* 0x000fe400078e0a17 */
[----:B------:R-:W-:Y:S01]  /*1080*/  IMAD.MOV R20, RZ, RZ, -R20 ;  /* 0x000000ffff147224 */ /* 0x000fe200078e0a14 */
[----:B------:R-:W-:Y:S01]  /*1090*/  STL [R1+0xb8], R153 ;  /* 0x0000b89901007387 */ /* 0x000fe20000100800 */
[----:B------:R-:W-:Y:S02]  /*10a0*/  IMAD.MOV R22, RZ, RZ, -R22 ;  /* 0x000000ffff167224 */ /* 0x000fe400078e0a16 */
[----:B------:R-:W-:Y:S01]  /*10b0*/  IMAD R23, R32, R23, R25 ;  /* 0x0000001720177224 */ /* 0x000fe200078e0219 */
[----:B------:R3:W-:Y:S01]  /*10c0*/  STL [R1+0xf4], R0 ;  /* 0x0000f40001007387 */ /* 0x0007e20000100800 */
[----:B------:R-:W-:-:S04]  /*10d0*/  IMAD.HI.U32 R25, R12, R29, RZ ;  /* 0x0000001d0c197227 */ /* 0x000fc800078e00ff */
[C---:B------:R-:W-:Y:S01]  /*10e0*/  IMAD R20, R32.reuse, R20, R27 ;  /* 0x0000001420147224 */ /* 0x040fe200078e021b */
[----:B------:R-:W-:Y:S01]  /*10f0*/  IABS R27, R155 ;  /* 0x0000009b001b7213 */ /* 0x000fe20000000000 */
[----:B------:R-:W-:Y:S01]  /*1100*/  IMAD R22, R32, R22, R31 ;  /* 0x0000001620167224 */ /* 0x000fe200078e021f */
[----:B------:R-:W-:Y:S01]  /*1110*/  IABS R31, R152 ;  /* 0x00000098001f7213 */ /* 0x000fe20000000000 */
[----:B------:R-:W-:Y:S02]  /*1120*/  IMAD.MOV R25, RZ, RZ, -R25 ;  /* 0x000000ffff197224 */ /* 0x000fe400078e0a19 */
[--C-:B------:R-:W-:Y:S01]  /*1130*/  @!P4 IMAD.IADD R10, R10, 0x1, -R32.reuse ;  /* 0x000000010a0ac824 */ /* 0x100fe200078e0a20 */
[C---:B------:R-:W-:Y:S01]  /*1140*/  ISETP.GT.U32.AND P4, PT, R32.reuse, R19, PT ;  /* 0x000000132000720c */ /* 0x040fe20003f84070 */
[C---:B------:R-:W-:Y:S02]  /*1150*/  IMAD R25, R32.reuse, R25, R29 ;  /* 0x0000001920197224 */ /* 0x040fe400078e021d */
[----:B------:R-:W-:Y:S01]  /*1160*/  @!P0 IMAD.IADD R11, R11, 0x1, -R32 ;  /* 0x000000010b0b8824 */ /* 0x000fe200078e0a20 */
[----:B------:R-:W-:Y:S01]  /*1170*/  ISETP.GT.U32.AND P0, PT, R32, R20, PT ;  /* 0x000000142000720c */ /* 0x000fe20003f04070 */
[----:B------:R-:W-:-:S04]  /*1180*/  IMAD.HI.U32 R24, R12, R27, RZ ;  /* 0x0000001b0c187227 */ /* 0x000fc800078e00ff */
[----:B------:R-:W-:-:S04]  /*1190*/  IMAD.HI.U32 R26, R12, R31, RZ ;  /* 0x0000001f0c1a7227 */ /* 0x000fc800078e00ff */
[----:B------:R-:W-:-:S04]  /*11a0*/  IMAD.HI.U32 R12, R12, R33, RZ ;  /* 0x000000210c0c7227 */ /* 0x000fc800078e00ff */
[--C-:B------:R-:W-:Y:S01]  /*11b0*/  @!P6 IMAD.IADD R13, R13, 0x1, -R32.reuse ;  /* 0x000000010d0de824 */ /* 0x100fe200078e0a20 */
[----:B------:R-:W-:Y:S01]  /*11c0*/  ISETP.GT.U32.AND P6, PT, R32, R21, PT ;  /* 0x000000152000720c */ /* 0x000fe20003fc4070 */
[--C-:B------:R-:W-:Y:S01]  /*11d0*/  @!P1 IMAD.IADD R14, R14, 0x1, -R32.reuse ;  /* 0x000000010e0e9824 */ /* 0x100fe200078e0a20 */
[C---:B------:R-:W-:Y:S01]  /*11e0*/  ISETP.GT.U32.AND P1, PT, R32.reuse, R22, PT ;  /* 0x000000162000720c */ /* 0x040fe20003f24070 */
[----:B------:R-:W-:Y:S01]  /*11f0*/  @!P5 IMAD.IADD R17, R17, 0x1, -R32 ;  /* 0x000000011111d824 */ /* 0x000fe200078e0a20 */
[----:B------:R-:W-:Y:S01]  /*1200*/  ISETP.GT.U32.AND P5, PT, R32, R25, PT ;  /* 0x000000192000720c */ /* 0x000fe20003fa4070 */
[----:B------:R-:W-:Y:S02]  /*1210*/  IMAD.MOV R24, RZ, RZ, -R24 ;  /* 0x000000ffff187224 */ /* 0x000fe400078e0a18 */
[----:B------:R-:W-:Y:S02]  /*1220*/  IMAD.MOV R26, RZ, RZ, -R26 ;  /* 0x000000ffff1a7224 */ /* 0x000fe400078e0a1a */
[----:B------:R-:W-:Y:S01]  /*1230*/  IMAD.MOV R30, RZ, RZ, -R12 ;  /* 0x000000ffff1e7224 */ /* 0x000fe200078e0a0c */
[----:B------:R-:W-:Y:S01]  /*1240*/  LOP3.LUT R12, R36, 0x7c, R9, 0xf8, !PT ;  /* 0x0000007c240c7812 */ /* 0x000fe200078ef809 */
[----:B------:R-:W-:-:S02]  /*1250*/  IMAD R24, R32, R24, R27 ;  /* 0x0000001820187224 */ /* 0x000fc400078e021b */
[----:B------:R-:W-:Y:S01]  /*1260*/  IMAD R26, R32, R26, R31 ;  /* 0x0000001a201a7224 */ /* 0x000fe200078e021f */
[----:B------:R-:W-:Y:S01]  /*1270*/  LOP3.LUT R40, R12, 0x1, RZ, 0xfc, !PT ;  /* 0x000000010c287812 */ /* 0x000fe200078efcff */
[C---:B------:R-:W-:Y:S01]  /*1280*/  IMAD R27, R32.reuse, R30, R33 ;  /* 0x0000001e201b7224 */ /* 0x040fe200078e0221 */
[----:B------:R-:W-:Y:S01]  /*1290*/  IABS R31, R12 ;  /* 0x0000000c001f7213 */ /* 0x000fe20000000000 */
[--C-:B------:R-:W-:Y:S01]  /*12a0*/  @!P2 IMAD.IADD R15, R15, 0x1, -R32.reuse ;  /* 0x000000010f0fa824 */ /* 0x100fe200078e0a20 */
[----:B------:R-:W-:Y:S01]  /*12b0*/  ISETP.GT.U32.AND P2, PT, R32, R23, PT ;  /* 0x000000172000720c */ /* 0x000fe20003f44070 */
[--C-:B------:R-:W-:Y:S01]  /*12c0*/  @!P3 IMAD.IADD R16, R16, 0x1, -R32.reuse ;  /* 0x000000011010b824 */ /* 0x100fe200078e0a20 */
[C---:B------:R-:W-:Y:S01]  /*12d0*/  ISETP.GT.U32.AND P3, PT, R32.reuse, R24, PT ;  /* 0x000000182000720c */ /* 0x040fe20003f64070 */
        /* <DEDUP_REMOVED lines=9> */
[C---:B------:R-:W-:Y:S01]  /*1370*/  ISETP.GT.U32.AND P5, PT, R32.reuse, R20, PT ;  /* 0x000000142000720c */ /* 0x040fe20003fa4070 */
[--C-:B------:R-:W-:Y:S01]  /*1380*/  @!P2 IMAD.IADD R23, R23, 0x1, -R32.reuse ;  /* 0x000000011717a824 */ /* 0x100fe200078e0a20 */
[----:B------:R-:W-:Y:S01]  /*1390*/  ISETP.GT.U32.AND P2, PT, R32, R17, PT ;  /* 0x000000112000720c */ /* 0x000fe20003f44070 */
[--C-:B------:R-:W-:Y:S01]  /*13a0*/  @!P3 IMAD.IADD R24, R24, 0x1, -R32.reuse ;  /* 0x000000011818b824 */ /* 0x100fe200078e0a20 */
[----:B------:R-:W-:Y:S01]  /*13b0*/  ISETP.GT.U32.AND P3, PT, R32, R19, PT ;  /* 0x000000132000720c */ /* 0x000fe20003f64070 */
[--C-:B------:R-:W-:Y:S01]  /*13c0*/  @!P4 IMAD.IADD R26, R26, 0x1, -R32.reuse ;  /* 0x000000011a1ac824 */ /* 0x100fe200078e0a20 */
[C---:B------:R-:W-:Y:S01]  /*13d0*/  ISETP.GT.U32.AND P4, PT, R32.reuse, R21, PT ;  /* 0x000000152000720c */ /* 0x040fe20003f84070 */
[--C-:B------:R-:W-:Y:S01]  /*13e0*/  @!P0 IMAD.IADD R27, R27, 0x1, -R32.reuse ;  /* 0x000000011b1b8824 */ /* 0x100fe200078e0a20 */
[----:B------:R-:W-:Y:S01]  /*13f0*/  ISETP.GT.U32.AND P0, PT, R32, R22, PT ;  /* 0x000000162000720c */ /* 0x000fe20003f04070 */
[--C-:B------:R-:W-:Y:S01]  /*1400*/  @!P6 IMAD.IADD R15, R15, 0x1, -R32.reuse ;  /* 0x000000010f0fe824 */ /* 0x100fe200078e0a20 */
[----:B------:R-:W-:Y:S01]  /*1410*/  LOP3.LUT R41, R12, 0x2, RZ, 0xfc, !PT ;  /* 0x000000020c297812 */ /* 0x000fe200078efcff */
[--C-:B------:R-:W-:Y:S01]  /*1420*/  @!P1 IMAD.IADD R16, R16, 0x1, -R32.reuse ;  /* 0x0000000110109824 */ /* 0x100fe200078e0a20 */
[----:B------:R-:W-:Y:S01]  /*1430*/  ISETP.GT.U32.AND P1, PT, R32, R23, PT ;  /* 0x000000172000720c */ /* 0x000fe20003f24070 */
[--C-:B------:R-:W-:Y:S01]  /*1440*/  @!P5 IMAD.IADD R20, R20, 0x1, -R32.reuse ;  /* 0x000000011414d824 */ /* 0x100fe200078e0a20 */
[C---:B------:R-:W-:Y:S01]  /*1450*/  ISETP.GT.U32.AND P5, PT, R32.reuse, R26, PT ;  /* 0x0000001a2000720c */ /* 0x040fe20003fa4070 */
[--C-:B------:R-:W-:Y:S01]  /*1460*/  @!P2 IMAD.IADD R17, R17, 0x1, -R32.reuse ;  /* 0x000000011111a824 */ /* 0x100fe200078e0a20 */
[C---:B------:R-:W-:Y:S01]  /*1470*/  ISETP.GT.U32.AND P6, PT, R32.reuse, R27, PT ;  /* 0x0000001b2000720c */ /* 0x040fe20003fc4070 */
[--C-:B------:R-:W-:Y:S01]  /*1480*/  @!P3 IMAD.IADD R19, R19, 0x1, -R32.reuse ;  /* 0x000000011313b824 */ /* 0x100fe200078e0a20 */
[C---:B------:R-:W-:Y:S01]  /*1490*/  ISETP.GT.U32.AND P2, PT, R32.reuse, R24, PT ;  /* 0x000000182000720c */ /* 0x040fe20003f44070 */
[--C-:B------:R-:W-:Y:S01]  /*14a0*/  @!P4 IMAD.IADD R21, R21, 0x1, -R32.reuse ;  /* 0x000000011515c824 */ /* 0x100fe200078e0a20 */
[----:B------:R-:W-:Y:S01]  /*14b0*/  ISETP.GT.U32.AND P3, PT, R32, R25, PT ;  /* 0x000000192000720c */ /* 0x000fe20003f64070 */
[----:B------:R-:W-:Y:S01]  /*14c0*/  @!P0 IMAD.IADD R22, R22, 0x1, -R32 ;  /* 0x0000000116168824 */ /* 0x000fe200078e0a20 */
[----:B------:R-:W-:Y:S01]  /*14d0*/  ISETP.GE.AND P0, PT, R0, RZ, PT ;  /* 0x000000ff0000720c */ /* 0x000fe20003f06270 */
[----:B------:R-:W-:Y:S01]  /*14e0*/  IMAD.HI.U32 R29, R28, R31, RZ ;  /* 0x0000001f1c1d7227 */ /* 0x000fe200078e00ff */
[----:B------:R-:W-:-:S02]  /*14f0*/  LOP3.LUT R42, R12, 0x3, RZ, 0xfc, !PT ;  /* 0x000000030c2a7812 */ /* 0x000fc400078efcff */
[----:B------:R-:W-:Y:S01]  /*1500*/  ISETP.GE.AND P4, PT, R12, RZ, PT ;  /* 0x000000ff0c00720c */ /* 0x000fe20003f86270 */
[--C-:B------:R-:W-:Y:S01]  /*1510*/  @!P1 IMAD.IADD R23, R23, 0x1, -R32.reuse ;  /* 0x0000000117179824 */ /* 0x100fe200078e0a20 */
[----:B------:R-:W-:Y:S01]  /*1520*/  ISETP.GE.AND P1, PT, R166, RZ, PT ;  /* 0x000000ffa600720c */ /* 0x000fe20003f26270 */
[--C-:B------:R-:W-:Y:S01]  /*1530*/  @!P5 IMAD.IADD R26, R26, 0x1, -R32.reuse ;  /* 0x000000011a1ad824 */ /* 0x100fe200078e0a20 */
[----:B------:R-:W-:Y:S01]  /*1540*/  ISETP.GE.AND P5, PT, R164, RZ, PT ;  /* 0x000000ffa400720c */ /* 0x000fe20003fa6270 */
[--C-:B------:R-:W-:Y:S01]  /*1550*/  @!P6 IMAD.IADD R27, R27, 0x1, -R32.reuse ;  /* 0x000000011b1be824 */ /* 0x100fe200078e0a20 */
[----:B------:R-:W-:Y:S01]  /*1560*/  ISETP.GE.AND P6, PT, R165, RZ, PT ;  /* 0x000000ffa500720c */ /* 0x000fe20003fc6270 */
[----:B------:R-:W-:Y:S01]  /*1570*/  IMAD.MOV.U32 R12, RZ, RZ, R11 ;  /* 0x000000ffff0c7224 */ /* 0x000fe200078e000b */
[----:B------:R-:W-:Y:S01]  /*1580*/  IABS R37, R41 ;  /* 0x0000002900257213 */ /* 0x000fe20000000000 */
[--C-:B------:R-:W-:Y:S01]  /*1590*/  @!P2 IMAD.IADD R24, R24, 0x1, -R32.reuse ;  /* 0x000000011818a824 */ /* 0x100fe200078e0a20 */
[----:B------:R-:W-:Y:S01]  /*15a0*/  ISETP.GE.AND P2, PT, R162, RZ, PT ;  /* 0x000000ffa200720c */ /* 0x000fe20003f46270 */
[----:B------:R-:W-:Y:S01]  /*15b0*/  @!P3 IMAD.IADD R25, R25, 0x1, -R32 ;  /* 0x000000011919b824 */ /* 0x000fe200078e0a20 */
[----:B------:R-:W-:Y:S01]  /*15c0*/  ISETP.GE.AND P3, PT, R163, RZ, PT ;  /* 0x000000ffa300720c */ /* 0x000fe20003f66270 */
[----:B------:R-:W-:Y:S01]  /*15d0*/  @!P0 IMAD.MOV R10, RZ, RZ, -R10 ;  /* 0x000000ffff0a8224 */ /* 0x000fe200078e0a0a */
[----:B------:R-:W-:Y:S01]  /*15e0*/  ISETP.GE.AND P0, PT, R161, RZ, PT ;  /* 0x000000ffa100720c */ /* 0x000fe20003f06270 */
[----:B------:R-:W-:Y:S01]  /*15f0*/  @!P1 IMAD.MOV R12, RZ, RZ, -R12 ;  /* 0x000000ffff0c9224 */ /* 0x000fe200078e0a0c */
[----:B------:R-:W-:Y:S01]  /*1600*/  ISETP.GE.AND P1, PT, R160, RZ, PT ;  /* 0x000000ffa000720c */ /* 0x000fe20003f26270 */
[----:B------:R-:W-:Y:S01]  /*1610*/  @!P5 IMAD.MOV R14, RZ, RZ, -R14 ;  /* 0x000000ffff0ed224 */ /* 0x000fe200078e0a0e */
[----:B------:R-:W-:Y:S01]  /*1620*/  ISETP.GE.AND P5, PT, R158, RZ, PT ;  /* 0x000000ff9e00720c */ /* 0x000fe20003fa6270 */
[----:B------:R-:W-:Y:S01]  /*1630*/  @!P6 IMAD.MOV R13, RZ, RZ, -R13 ;  /* 0x000000ffff0de224 */ /* 0x000fe200078e0a0d */
[----:B------:R-:W-:Y:S01]  /*1640*/  ISETP.GE.AND P6, PT, R159, RZ, PT ;  /* 0x000000ff9f00720c */ /* 0x000fe20003fc6270 */
[----:B------:R-:W-:Y:S01]  /*1650*/  IMAD.MOV R33, RZ, RZ, -R29 ;  /* 0x000000ffff217224 */ /* 0x000fe200078e0a1d */
[----:B------:R-:W-:Y:S01]  /*1660*/  IABS R35, R40 ;  /* 0x0000002800237213 */ /* 0x000fe20000000000 */
        /* <DEDUP_REMOVED lines=12> */
[C---:B------:R-:W-:Y:S01]  /*1730*/  IMAD.HI.U32 R30, R28.reuse, R37, RZ ;  /* 0x000000251c1e7227 */ /* 0x040fe200078e00ff */
[----:B------:R-:W-:Y:S01]  /*1740*/  IABS R39, R42 ;  /* 0x0000002a00277213 */ /* 0x000fe20000000000 */
[----:B--2---:R-:W2:Y:S01]  /*1750*/  LDC R152, c[0x0][0x238] ;  /* 0x00008e00ff987b82 */ /* 0x004ea20000000800 */
[----:B------:R-:W-:Y:S01]  /*1760*/  LOP3.LUT R11, RZ, UR22, RZ, 0x33, !PT ;  /* 0x00000016ff0b7c12 */ /* 0x000fe2000f8e33ff */
[----:B------:R-:W-:Y:S01]  /*1770*/  IMAD.HI.U32 R29, R28, R35, RZ ;  /* 0x000000231c1d7227 */ /* 0x000fe200078e00ff */
[----:B---3--:R-:W-:-:S02]  /*1780*/  LOP3.LUT R0, R9, 0x3c, RZ, 0xc0, !PT ;  /* 0x0000003c09007812 */ /* 0x008fc400078ec0ff */
[----:B------:R-:W-:Y:S01]  /*1790*/  LOP3.LUT R9, R187, R188, RZ, 0xfc, !PT ;  /* 0x000000bcbb097212 */ /* 0x000fe200078efcff */
[----:B------:R-:W-:-:S04]  /*17a0*/  IMAD.HI.U32 R28, R28, R39, RZ ;  /* 0x000000271c1c7227 */ /* 0x000fc800078e00ff */
[----:B------:R-:W-:Y:S02]  /*17b0*/  IMAD.MOV R30, RZ, RZ, -R30 ;  /* 0x000000ffff1e7224 */ /* 0x000fe400078e0a1e */
[----:B------:R-:W-:Y:S02]  /*17c0*/  IMAD.MOV R29, RZ, RZ, -R29 ;  /* 0x000000ffff1d7224 */ /* 0x000fe400078e0a1d */
[----:B------:R-:W-:Y:S02]  /*17d0*/  IMAD.MOV R36, RZ, RZ, -R28 ;  /* 0x000000ffff247224 */ /* 0x000fe400078e0a1c */
[C---:B------:R-:W-:Y:S02]  /*17e0*/  IMAD R30, R34.reuse, R30, R37 ;  /* 0x0000001e221e7224 */ /* 0x040fe400078e0225 */
[----:B------:R-:W-:Y:S01]  /*17f0*/  @!P3 IMAD.MOV R22, RZ, RZ, -R22 ;  /* 0x000000ffff16b224 */ /* 0x000fe200078e0a16 */
[----:B------:R-:W-:Y:S01]  /*1800*/  ISETP.NE.AND P3, PT, RZ, UR22, PT ;  /* 0x00000016ff007c0c */ /* 0x000fe2000bf65270 */
[----:B------:R-:W-:Y:S01]  /*1810*/  @!P2 IMAD.MOV R23, RZ, RZ, -R23 ;  /* 0x000000ffff17a224 */ /* 0x000fe200078e0a17 */
[C---:B------:R-:W-:Y:S01]  /*1820*/  ISETP.GT.U32.AND P2, PT, R34.reuse, R30, PT ;  /* 0x0000001e2200720c */ /* 0x040fe20003f44070 */
[----:B------:R-:W-:Y:S01]  /*1830*/  @!P0 IMAD.MOV R24, RZ, RZ, -R24 ;  /* 0x000000ffff188224 */ /* 0x000fe200078e0a18 */
[C---:B------:R-:W-:Y:S01]  /*1840*/  SEL R32, R11.reuse, R10, !P3 ;  /* 0x0000000a0b207207 */ /* 0x040fe20005800000 */
[----:B------:R-:W-:Y:S01]  /*1850*/  @!P1 IMAD.MOV R25, RZ, RZ, -R25 ;  /* 0x000000ffff199224 */ /* 0x000fe200078e0a19 */
[C---:B------:R-:W-:Y:S01]  /*1860*/  SEL R37, R11.reuse, R15, !P3 ;  /* 0x0000000f0b257207 */ /* 0x040fe20005800000 */
[----:B------:R-:W-:Y:S01]  /*1870*/  @!P6 IMAD.MOV R27, RZ, RZ, -R27 ;  /* 0x000000ffff1be224 */ /* 0x000fe200078e0a1b */
[C---:B------:R-:W-:Y:S01]  /*1880*/  SEL R38, R11.reuse, R16, !P3 ;  /* 0x000000100b267207 */ /* 0x040fe20005800000 */
[----:B------:R-:W-:Y:S01]  /*1890*/  @!P5 IMAD.MOV R26, RZ, RZ, -R26 ;  /* 0x000000ffff1ad224 */ /* 0x000fe200078e0a1a */
[C---:B------:R-:W-:Y:S01]  /*18a0*/  SEL R17, R11.reuse, R17, !P3 ;  /* 0x000000110b117207 */ /* 0x040fe20005800000 */
[C---:B------:R-:W-:Y:S01]  /*18b0*/  IMAD R28, R34.reuse, R33, R31 ;  /* 0x00000021221c7224 */ /* 0x040fe200078e021f */
[C---:B------:R-:W-:Y:S01]  /*18c0*/  SEL R33, R11.reuse, R12, !P3 ;  /* 0x0000000c0b217207 */ /* 0x040fe20005800000 */
[C---:B------:R-:W-:Y:S01]  /*18d0*/  IMAD R29, R34.reuse, R29, R35 ;  /* 0x0000001d221d7224 */ /* 0x040fe200078e0223 */
[C---:B------:R-:W-:Y:S01]  /*18e0*/  SEL R35, R11.reuse, R13, !P3 ;  /* 0x0000000d0b237207 */ /* 0x040fe20005800000 */
[----:B------:R-:W-:Y:S01]  /*18f0*/  IMAD R31, R34, R36, R39 ;  /* 0x00000024221f7224 */ /* 0x000fe200078e0227 */
[C---:B------:R-:W-:Y:S01]  /*1900*/  SEL R36, R11.reuse, R14, !P3 ;  /* 0x0000000e0b247207 */ /* 0x040fe20005800000 */
[----:B------:R-:W-:Y:S01]  /*1910*/  @!P2 IMAD.IADD R30, R30, 0x1, -R34 ;  /* 0x000000011e1ea824 */ /* 0x000fe200078e0a22 */
[C---:B------:R-:W-:Y:S01]  /*1920*/  SEL R19, R11.reuse, R19, !P3 ;  /* 0x000000130b137207 */ /* 0x040fe20005800000 */
[--C-:B------:R-:W-:Y:S01]  /*1930*/  IMAD R168, R32, UR9, R0.reuse ;  /* 0x0000000920a87c24 */ /* 0x100fe2000f8e0200 */
[----:B------:R-:W-:Y:S01]  /*1940*/  SEL R20, R11, R20, !P3 ;  /* 0x000000140b147207 */ /* 0x000fe20005800000 */
[--C-:B------:R-:W-:Y:S01]  /*1950*/  IMAD R167, R33, UR9, R0.reuse ;  /* 0x0000000921a77c24 */ /* 0x100fe2000f8e0200 */
[----:B------:R-:W-:Y:S01]  /*1960*/  SEL R21, R11, R21, !P3 ;  /* 0x000000150b157207 */ /* 0x000fe20005800000 */
[--C-:B------:R-:W-:Y:S01]  /*1970*/  IMAD R166, R35, UR9, R0.reuse ;  /* 0x0000000923a67c24 */ /* 0x100fe2000f8e0200 */
[C---:B------:R-:W-:Y:S01]  /*1980*/  SEL R22, R11.reuse, R22, !P3 ;  /* 0x000000160b167207 */ /* 0x040fe20005800000 */
[--C-:B------:R-:W-:Y:S01]  /*1990*/  IMAD R165, R36, UR9, R0.reuse ;  /* 0x0000000924a57c24 */ /* 0x100fe2000f8e0200 */
[----:B------:R-:W-:Y:S01]  /*19a0*/  SEL R23, R11, R23, !P3 ;  /* 0x000000170b177207 */ /* 0x000fe20005800000 */
[----:B------:R-:W-:Y:S01]  /*19b0*/  IMAD R164, R37, UR9, R0 ;  /* 0x0000000925a47c24 */ /* 0x000fe2000f8e0200 */
[C---:B------:R-:W-:Y:S01]  /*19c0*/  SEL R24, R11.reuse, R24, !P3 ;  /* 0x000000180b187207 */ /* 0x040fe20005800000 */
[----:B-1----:R-:W-:Y:S01]  /*19d0*/  IMAD.WIDE R230, R168, 0x4, R190 ;  /* 0x00000004a8e67825 */ /* 0x002fe200078e02be */
[C---:B------:R-:W-:Y:S01]  /*19e0*/  SEL R25, R11.reuse, R25, !P3 ;  /* 0x000000190b197207 */ /* 0x040fe20005800000 */
[----:B------:R-:W-:Y:S01]  /*19f0*/  STL [R1+0xb4], R168 ;  /* 0x0000b4a801007387 */ /* 0x000fe20000100800 */
[C---:B------:R-:W-:Y:S01]  /*1a00*/  SEL R26, R11.reuse, R26, !P3 ;  /* 0x0000001a0b1a7207 */ /* 0x040fe20005800000 */
[----:B------:R-:W-:Y:S01]  /*1a10*/  IMAD R163, R38, UR9, R0 ;  /* 0x0000000926a37c24 */ /* 0x000fe2000f8e0200 */
[----:B------:R-:W-:Y:S01]  /*1a20*/  SEL R27, R11, R27, !P3 ;  /* 0x0000001b0b1b7207 */ /* 0x000fe20005800000 */
[----:B------:R-:W-:Y:S01]  /*1a30*/  IMAD.U32 R11, RZ, RZ, UR4 ;  /* 0x00000004ff0b7e24 */ /* 0x000fe2000f8e00ff */
[C---:B------:R-:W-:Y:S01]  /*1a40*/  ISETP.GT.U32.AND P0, PT, R34.reuse, R28, PT ;  /* 0x0000001c2200720c */ /* 0x040fe20003f04070 */
[----:B------:R-:W1:Y:S01]  /*1a50*/  S2UR UR4, SR_CgaCtaId ;  /* 0x00000000000479c3 */ /* 0x000e620000008800 */
[C---:B------:R-:W-:Y:S01]  /*1a60*/  ISETP.GT.U32.AND P3, PT, R34.reuse, R29, PT ;  /* 0x0000001d2200720c */ /* 0x040fe20003f64070 */
[----:B------:R-:W-:Y:S01]  /*1a70*/  IMAD.WIDE R228, R167, 0x4, R190 ;  /* 0x00000004a7e47825 */ /* 0x000fe200078e02be */
[----:B------:R-:W-:Y:S01]  /*1a80*/  ISETP.GT.U32.AND P1, PT, R34, R31, PT ;  /* 0x0000001f2200720c */ /* 0x000fe20003f24070 */
[----:B------:R-:W-:Y:S01]  /*1a90*/  STL [R1+0xb0], R167 ;  /* 0x0000b0a701007387 */ /* 0x000fe20000100800 */
[----:B------:R-:W-:Y:S01]  /*1aa0*/  ISETP.GE.AND P5, PT, R0, UR8, PT ;  /* 0x0000000800007c0c */ /* 0x000fe2000bfa6270 */
[----:B------:R-:W-:Y:S01]  /*1ab0*/  IMAD R162, R17, UR9, R0 ;  /* 0x0000000911a27c24 */ /* 0x000fe2000f8e0200 */
[----:B------:R-:W-:Y:S01]  /*1ac0*/  LOP3.LUT R10, R187, 0x4, R188, 0xfe, !PT ;  /* 0x00000004bb0a7812 */ /* 0x000fe200078efebc */
[----:B------:R-:W-:Y:S01]  /*1ad0*/  IMAD.WIDE R226, R166, 0x4, R190 ;  /* 0x00000004a6e27825 */ /* 0x000fe200078e02be */
[----:B------:R-:W-:Y:S01]  /*1ae0*/  SEL R11, R11, RZ, !P5 ;  /* 0x000000ff0b0b7207 */ /* 0x000fe20006800000 */
[----:B------:R-:W-:Y:S01]  /*1af0*/  STL [R1+0xac], R166 ;  /* 0x0000aca601007387 */ /* 0x000fe20000100800 */
[----:B------:R-:W-:Y:S01]  /*1b00*/  ISETP.GE.AND P6, PT, R10, UR8, PT ;  /* 0x000000080a007c0c */ /* 0x000fe2000bfc6270 */
[--C-:B------:R-:W-:Y:S01]  /*1b10*/  @!P0 IMAD.IADD R28, R28, 0x1, -R34.reuse ;  /* 0x000000011c1c8824 */ /* 0x100fe200078e0a22 */
[----:B------:R-:W-:Y:S01]  /*1b20*/  LOP3.LUT R15, RZ, UR23, RZ, 0x33, !PT ;  /* 0x00000017ff0f7c12 */ /* 0x000fe2000f8e33ff */
[--C-:B------:R-:W-:Y:S01]  /*1b30*/  @!P3 IMAD.IADD R29, R29, 0x1, -R34.reuse ;  /* 0x000000011d1db824 */ /* 0x100fe200078e0a22 */
[----:B------:R-:W-:Y:S01]  /*1b40*/  ISETP.GE.AND P3, PT, R9, UR8, PT ;  /* 0x0000000809007c0c */ /* 0x000fe2000bf66270 */
[----:B------:R-:W-:Y:S01]  /*1b50*/  @!P1 IMAD.IADD R31, R31, 0x1, -R34 ;  /* 0x000000011f1f9824 */ /* 0x000fe200078e0a22 */
[C---:B------:R-:W-:Y:S01]  /*1b60*/  ISETP.GT.U32.AND P1, PT, R34.reuse, R30, PT ;  /* 0x0000001e2200720c */ /* 0x040fe20003f24070 */
[----:B------:R-:W-:Y:S01]  /*1b70*/  IMAD R161, R19, UR9, R0 ;  /* 0x0000000913a17c24 */ /* 0x000fe2000f8e0200 */
[C---:B------:R-:W-:Y:S01]  /*1b80*/  ISETP.GT.U32.AND P0, PT, R34.reuse, R28, PT ;  /* 0x0000001c2200720c */ /* 0x040fe20003f04070 */
[----:B------:R-:W-:Y:S01]  /*1b90*/  IMAD.WIDE R224, R165, 0x4, R190 ;  /* 0x00000004a5e07825 */ /* 0x000fe200078e02be */
[C---:B------:R-:W-:Y:S01]  /*1ba0*/  ISETP.GT.U32.AND P2, PT, R34.reuse, R29, PT ;  /* 0x0000001d2200720c */ /* 0x040fe20003f44070 */
[----:B------:R-:W-:Y:S01]  /*1bb0*/  STL [R1+0xa8], R165 ;  /* 0x0000a8a501007387 */ /* 0x000fe20000100800 */
[----:B------:R-:W-:Y:S01]  /*1bc0*/  ISETP.GT.U32.AND P5, PT, R34, R31, PT ;  /* 0x0000001f2200720c */ /* 0x000fe20003fa4070 */
[----:B-1----:R-:W-:Y:S01]  /*1bd0*/  ULEA UR16, UR4, UR16, 0x18 ;  /* 0x0000001004107291 */ /* 0x002fe2000f8ec03f */
[----:B------:R-:W-:Y:S01]  /*1be0*/  SEL R12, R64, RZ, !P3 ;  /* 0x000000ff400c7207 */ /* 0x000fe20005800000 */
[----:B------:R-:W-:Y:S01]  /*1bf0*/  IMAD R160, R20, UR9, R0 ;  /* 0x0000000914a07c24 */ /* 0x000fe2000f8e0200 */
[----:B------:R-:W-:Y:S01]  /*1c00*/  ISETP.NE.U32.AND P3, PT, R11, RZ, PT ;  /* 0x000000ff0b00720c */ /* 0x000fe20003f65070 */
[----:B------:R-:W-:Y:S01]  /*1c10*/  IMAD.WIDE R222, R164, 0x4, R190 ;  /* 0x00000004a4de7825 */ /* 0x000fe200078e02be */
[----:B------:R-:W-:Y:S01]  /*1c20*/  SEL R11, R64, RZ, !P6 ;  /* 0x000000ff400b7207 */ /* 0x000fe20007000000 */
[----:B------:R1:W-:Y:S01]  /*1c30*/  STL [R1+0xa4], R164 ;  /* 0x0000a4a401007387 */ /* 0x0003e20000100800 */
[----:B------:R-:W-:Y:S01]  /*1c40*/  ISETP.GE.AND P6, PT, R40, RZ, PT ;  /* 0x000000ff2800720c */ /* 0x000fe20003fc6270 */
[--C-:B------:R-:W-:Y:S01]  /*1c50*/  @!P1 IMAD.IADD R30, R30, 0x1, -R34.reuse ;  /* 0x000000011e1e9824 */ /* 0x100fe200078e0a22 */
[----:B------:R-:W-:Y:S01]  /*1c60*/  ISETP.GE.AND P1, PT, R41, RZ, PT ;  /* 0x000000ff2900720c */ /* 0x000fe20003f26270 */
[--C-:B------:R-:W-:Y:S01]  /*1c70*/  @!P0 IMAD.IADD R28, R28, 0x1, -R34.reuse ;  /* 0x000000011c1c8824 */ /* 0x100fe200078e0a22 */
[----:B------:R-:W-:Y:S01]  /*1c80*/  ISETP.NE.U32.AND P0, PT, R12, RZ, PT ;  /* 0x000000ff0c00720c */ /* 0x000fe20003f05070 */
[----:B------:R-:W-:Y:S01]  /*1c90*/  @!P2 IMAD.IADD R29, R29, 0x1, -R34 ;  /* 0x000000011d1da824 */ /* 0x000fe200078e0a22 */
[----:B------:R-:W-:Y:S01]  /*1ca0*/  ISETP.NE.U32.AND P2, PT, R11, RZ, PT ;  /* 0x000000ff0b00720c */ /* 0x000fe20003f45070 */
[----:B------:R-:W-:Y:S01]  /*1cb0*/  @!P4 IMAD.MOV R28, RZ, RZ, -R28 ;  /* 0x000000ffff1cc224 */ /* 0x000fe200078e0a1c */
[----:B------:R-:W-:Y:S01]  /*1cc0*/  LOP3.LUT R11, R187, 0x8, R188, 0xfe, !PT ;  /* 0x00000008bb0b7812 */ /* 0x000fe200078efebc */
[----:B------:R-:W-:Y:S01]  /*1cd0*/  @!P5 IMAD.IADD R31, R31, 0x1, -R34 ;  /* 0x000000011f1fd824 */ /* 0x000fe200078e0a22 */
[----:B------:R-:W-:Y:S01]  /*1ce0*/  ISETP.GE.AND P4, PT, R42, RZ, PT ;  /* 0x000000ff2a00720c */ /* 0x000fe20003f86270 */
[----:B------:R-:W-:Y:S01]  /*1cf0*/  IMAD R159, R21, UR9, R0 ;  /* 0x00000009159f7c24 */ /* 0x000fe2000f8e0200 */
[----:B------:R-:W-:Y:S01]  /*1d00*/  ISETP.GE.AND P5, PT, R11, UR8, PT ;  /* 0x000000080b007c0c */ /* 0x000fe2000bfa6270 */
[----:B------:R-:W-:Y:S01]  /*1d10*/  @!P6 IMAD.MOV R29, RZ, RZ, -R29 ;  /* 0x000000ffff1de224 */ /* 0x000fe200078e0a1d */
[----:B------:R-:W-:Y:S01]  /*1d20*/  LOP3.LUT R12, R187, 0xc, R188, 0xfe, !PT ;  /* 0x0000000cbb0c7812 */ /* 0x000fe200078efebc */
[----:B------:R-:W-:Y:S01]  /*1d30*/  @!P1 IMAD.MOV R30, RZ, RZ, -R30 ;  /* 0x000000ffff1e9224 */ /* 0x000fe200078e0a1e */
[----:B------:R-:W-:Y:S01]  /*1d40*/  SEL R14, R64, RZ, !P5 ;  /* 0x000000ff400e7207 */ /* 0x000fe20006800000 */
[----:B------:R-:W-:Y:S01]  /*1d50*/  IMAD.WIDE R220, R163, 0x4, R190 ;  /* 0x00000004a3dc7825 */ /* 0x000fe200078e02be */
[----:B------:R-:W-:Y:S01]  /*1d60*/  ISETP.GE.AND P6, PT, R12, UR8, PT ;  /* 0x000000080c007c0c */ /* 0x000fe2000bfc6270 */
[----:B------:R-:W-:Y:S01]  /*1d70*/  STL [R1+0xa0], R163 ;  /* 0x0000a0a301007387 */ /* 0x000fe20000100800 */
[----:B------:R-:W-:Y:S01]  /*1d80*/  LEA R242, R200, UR16, 0x2 ;  /* 0x00000010c8f27c11 */ /* 0x000fe2000f8e10ff */
[----:B------:R-:W-:Y:S01]  /*1d90*/  IMAD R158, R22, UR9, R0 ;  /* 0x00000009169e7c24 */ /* 0x000fe2000f8e0200 */
[----:B------:R-:W-:Y:S01]  /*1da0*/  LEA R201, R199, UR16, 0x2 ;  /* 0x00000010c7c97c11 */ /* 0x000fe2000f8e10ff */
[----:B------:R-:W-:Y:S01]  /*1db0*/  @!P4 IMAD.MOV R31, RZ, RZ, -R31 ;  /* 0x000000ffff1fc224 */ /* 0x000fe200078e0a1f */
[----:B------:R-:W-:Y:S01]  /*1dc0*/  ISETP.NE.U32.AND P1, PT, R14, RZ, PT ;  /* 0x000000ff0e00720c */ /* 0x000fe20003f25070 */
[----:B------:R-:W-:Y:S01]  /*1dd0*/  @!PT LDS RZ, [RZ] ;  /* 0x00000000fffff984 */ /* 0x000fe20000000800 */
[----:B------:R-:W-:Y:S01]  /*1de0*/  @!PT LDS RZ, [RZ] ;  /* 0x00000000fffff984 */ /* 0x000fe20000000800 */
[----:B------:R-:W-:Y:S01]  /*1df0*/  @!PT LDS RZ, [RZ] ;  /* 0x00000000fffff984 */ /* 0x000fe20000000800 */
[----:B------:R-:W-:Y:S01]  /*1e00*/  LDGSTS.E.BYPASS.128 [R242], desc[UR24][R230.64], P3 ;  /* 0x00000000e6f27fae */ /* 0x000fe20009901c58 */
[----:B------:R-:W-:Y:S01]  /*1e10*/  LEA R250, R198, UR16, 0x2 ;  /* 0x00000010c6fa7c11 */ /* 0x000fe2000f8e10ff */
[----:B------:R-:W-:Y:S01]  /*1e20*/  IMAD.WIDE R218, R162, 0x4, R190 ;  /* 0x00000004a2da7825 */ /* 0x000fe200078e02be */
[----:B------:R-:W-:Y:S01]  /*1e30*/  SEL R14, R64, RZ, !P6 ;  /* 0x000000ff400e7207 */ /* 0x000fe20007000000 */
[----:B------:R-:W-:Y:S01]  /*1e40*/  LDGSTS.E.BYPASS.128 [R201], desc[UR24][R228.64], P3 ;  /* 0x00000000e4c97fae */ /* 0x000fe20009901c58 */
[----:B------:R-:W-:Y:S01]  /*1e50*/  LEA R249, R197, UR16, 0x2 ;  /* 0x00000010c5f97c11 */ /* 0x000fe2000f8e10ff */
[----:B------:R-:W-:Y:S01]  /*1e60*/  IMAD R157, R23, UR9, R0 ;  /* 0x00000009179d7c24 */ /* 0x000fe2000f8e0200 */
[----:B------:R-:W-:Y:S01]  /*1e70*/  ISETP.NE.AND P6, PT, RZ, UR23, PT ;  /* 0x00000017ff007c0c */ /* 0x000fe2000bfc5270 */
[----:B------:R-:W-:Y:S01]  /*1e80*/  IMAD.WIDE R216, R161, 0x4, R190 ;  /* 0x00000004a1d87825 */ /* 0x000fe200078e02be */
[----:B------:R-:W-:Y:S01]  /*1e90*/  LEA R232, R196, UR16, 0x2 ;  /* 0x00000010c4e87c11 */ /* 0x000fe2000f8e10ff */
[----:B------:R-:W-:Y:S01]  /*1ea0*/  LDGSTS.E.BYPASS.128 [R250], desc[UR24][R226.64], P3 ;  /* 0x00000000e2fa7fae */ /* 0x000fe20009901c58 */
[----:B------:R-:W-:Y:S01]  /*1eb0*/  LEA R235, R195, UR16, 0x2 ;  /* 0x00000010c3eb7c11 */ /* 0x000fe2000f8e10ff */
[----:B------:R-:W-:Y:S01]  /*1ec0*/  IMAD R156, R24, UR9, R0 ;  /* 0x00000009189c7c24 */ /* 0x000fe2000f8e0200 */
[----:B------:R-:W-:Y:S01]  /*1ed0*/  LEA R248, R194, UR16, 0x2 ;  /* 0x00000010c2f87c11 */ /* 0x000fe2000f8e10ff */
[----:B------:R-:W-:Y:S01]  /*1ee0*/  IMAD.WIDE R214, R160, 0x4, R190 ;  /* 0x00000004a0d67825 */ /* 0x000fe200078e02be */
[----:B------:R-:W-:Y:S01]  /*1ef0*/  LEA R247, R193, UR16, 0x2 ;  /* 0x00000010c1f77c11 */ /* 0x000fe2000f8e10ff */
[----:B------:R-:W-:Y:S01]  /*1f00*/  LDGSTS.E.BYPASS.128 [R249], desc[UR24][R224.64], P3 ;  /* 0x00000000e0f97fae */ /* 0x000fe20009901c58 */
[----:B------:R-:W-:Y:S01]  /*1f10*/  SEL R237, R15, R28, !P6 ;  /* 0x0000001c0fed7207 */ /* 0x000fe20007000000 */
[----:B------:R-:W-:Y:S01]  /*1f20*/  IMAD R155, R25, UR9, R0 ;  /* 0x00000009199b7c24 */ /* 0x000fe2000f8e0200 */
[----:B------:R-:W-:Y:S01]  /*1f30*/  LEA R234, R192, UR16, 0x2 ;  /* 0x00000010c0ea7c11 */ /* 0x000fe2000f8e10ff */
[----:B------:R-:W-:Y:S01]  /*1f40*/  IMAD.WIDE R212, R159, 0x4, R190 ;  /* 0x000000049fd47825 */ /* 0x000fe200078e02be */
[----:B------:R-:W-:Y:S01]  /*1f50*/  LOP3.LUT R13, R187, 0x10, R188, 0xfe, !PT ;  /* 0x00000010bb0d7812 */ /* 0x000fe200078efebc */
[----:B------:R-:W-:Y:S01]  /*1f60*/  LDGSTS.E.BYPASS.128 [R232], desc[UR24][R222.64], P3 ;  /* 0x00000000dee87fae */ /* 0x000fe20009901c58 */
[C---:B------:R-:W-:Y:S01]  /*1f70*/  SEL R238, R15.reuse, R29, !P6 ;  /* 0x0000001d0fee7207 */ /* 0x040fe20007000000 */
[----:B------:R-:W-:Y:S01]  /*1f80*/  IMAD R154, R26, UR9, R0 ;  /* 0x000000091a9a7c24 */ /* 0x000fe2000f8e0200 */
[----:B------:R-:W-:Y:S01]  /*1f90*/  LEA R233, R2, UR16, 0x2 ;  /* 0x0000001002e97c11 */ /* 0x000fe2000f8e10ff */
[----:B------:R-:W-:Y:S01]  /*1fa0*/  IMAD.WIDE R210, R158, 0x4, R190 ;  /* 0x000000049ed27825 */ /* 0x000fe200078e02be */
[----:B------:R-:W-:Y:S01]  /*1fb0*/  SEL R239, R15, R30, !P6 ;  /* 0x0000001e0fef7207 */ /* 0x000fe20007000000 */
[----:B------:R-:W-:Y:S01]  /*1fc0*/  LDGSTS.E.BYPASS.128 [R235], desc[UR24][R220.64], P3 ;  /* 0x00000000dceb7fae */ /* 0x000fe20009901c58 */
[----:B------:R-:W-:Y:S01]  /*1fd0*/  LEA R246, R3, UR16, 0x2 ;  /* 0x0000001003f67c11 */ /* 0x000fe2000f8e10ff */
[----:B--2---:R-:W-:Y:S01]  /*1fe0*/  IMAD.SHL.U32 R171, R152, 0x4, RZ ;  /* 0x0000000498ab7824 */ /* 0x004fe200078e00ff */
[----:B------:R-:W-:Y:S01]  /*1ff0*/  SEL R240, R15, R31, !P6 ;  /* 0x0000001f0ff07207 */ /* 0x000fe20007000000 */
[----:B------:R-:W-:Y:S01]  /*2000*/  IMAD R153, R27, UR9, R0 ;  /* 0x000000091b997c24 */ /* 0x000fe2000f8e0200 */
[----:B------:R-:W-:Y:S01]  /*2010*/  LEA R241, R4, UR16, 0x2 ;  /* 0x0000001004f17c11 */ /* 0x000fe2000f8e10ff */
[--C-:B------:R-:W-:Y:S01]  /*2020*/  IMAD.WIDE R208, R157, 0x4, R190.reuse ;  /* 0x000000049dd07825 */ /* 0x100fe200078e02be */
[----:B------:R-:W-:Y:S01]  /*2030*/  LDGSTS.E.BYPASS.128 [R248], desc[UR24][R218.64], P3 ;  /* 0x00000000daf87fae */ /* 0x000fe20009901c58 */
[----:B------:R-:W-:Y:S01]  /*2040*/  LEA R236, R5, UR16, 0x2 ;  /* 0x0000001005ec7c11 */ /* 0x000fe2000f8e10ff */
[----:B------:R-:W-:Y:S01]  /*2050*/  UIADD3 UR4, UR19, -0x40, URZ ;  /* 0xffffffc013047890 */ /* 0x000fe2000fffe03f */
[----:B------:R-:W-:Y:S01]  /*2060*/  IMAD.WIDE R206, R156, 0x4, R190 ;  /* 0x000000049cce7825 */ /* 0x000fe200078e02be */
[----:B------:R-:W-:Y:S01]  /*2070*/  LDGSTS.E.BYPASS.128 [R247], desc[UR24][R216.64], P3 ;  /* 0x00000000d8f77fae */ /* 0x000fe20009901c58 */
[----:B------:R-:W-:-:S02]  /*2080*/  ISETP.GE.AND P5, PT, R13, UR8, PT ;  /* 0x000000080d007c0c */ /* 0x000fc4000bfa6270 */
[----:B------:R-:W-:Y:S01]  /*2090*/  ISETP.NE.U32.AND P4, PT, R14, RZ, PT ;  /* 0x000000ff0e00720c */ /* 0x000fe20003f85070 */
[----:B------:R-:W-:Y:S01]  /*20a0*/  IMAD.WIDE R204, R155, 0x4, R190 ;  /* 0x000000049bcc7825 */ /* 0x000fe200078e02be */
[----:B------:R-:W-:Y:S01]  /*20b0*/  LEA R245, R6, UR16, 0x2 ;  /* 0x0000001006f57c11 */ /* 0x000fe2000f8e10ff */
[----:B------:R-:W-:Y:S01]  /*20c0*/  LDGSTS.E.BYPASS.128 [R234], desc[UR24][R214.64], P3 ;  /* 0x00000000d6ea7fae */ /* 0x000fe20009901c58 */
[----:B------:R-:W-:Y:S01]  /*20d0*/  LOP3.LUT R17, R188, R18, R187, 0xfe, !PT ;  /* 0x00000012bc117212 */ /* 0x000fe200078efebb */
[-C--:B------:R-:W-:Y:S01]  /*20e0*/  IMAD R151, R9, R152.reuse, R237 ;  /* 0x0000009809977224 */ /* 0x080fe200078e02ed */
[----:B------:R-:W-:Y:S01]  /*20f0*/  LOP3.LUT R14, R187, 0x14, R188, 0xfe, !PT ;  /* 0x00000014bb0e7812 */ /* 0x000fe200078efebc */
[----:B------:R-:W-:Y:S01]  /*2100*/  IMAD.WIDE R202, R154, 0x4, R190 ;  /* 0x000000049aca7825 */ /* 0x000fe200078e02be */
[----:B------:R-:W-:Y:S01]  /*2110*/  LEA R244, R7, UR16, 0x2 ;  /* 0x0000001007f47c11 */ /* 0x000fe2000f8e10ff */
[----:B------:R-:W-:Y:S01]  /*2120*/  LDGSTS.E.BYPASS.128 [R233], desc[UR24][R212.64], P3 ;  /* 0x00000000d4e97fae */ /* 0x000fe20009901c58 */
[----:B------:R-:W-:Y:S01]  /*2130*/  LOP3.LUT R18, R18, R187, R188, 0xfe, !PT ;  /* 0x000000bb12127212 */ /* 0x000fe200078efebc */
[----:B------:R-:W-:Y:S01]  /*2140*/  IMAD R149, R9, R152, R238 ;  /* 0x0000009809957224 */ /* 0x000fe200078e02ee */
[----:B------:R-:W-:Y:S01]  /*2150*/  LEA R243, R8, UR16, 0x2 ;  /* 0x0000001008f37c11 */ /* 0x000fe2000f8e10ff */
[----:B------:R-:W-:Y:S01]  /*2160*/  IMAD.WIDE R190, R153, 0x4, R190 ;  /* 0x0000000499be7825 */ /* 0x000fe200078e02be */
[----:B------:R-:W-:Y:S01]  /*2170*/  LDGSTS.E.BYPASS.128 [R246], desc[UR24][R210.64], P3 ;  /* 0x00000000d2f67fae */ /* 0x000fe20009901c58 */
[----:B------:R-:W-:-:S02]  /*2180*/  SEL R16, R64, RZ, !P5 ;  /* 0x000000ff40107207 */ /* 0x000fc40006800000 */
[CC--:B------:R-:W-:Y:S01]  /*2190*/  IMAD R20, R9.reuse, R152.reuse, R171 ;  /* 0x0000009809147224 */ /* 0x0c0fe200078e02ab */
[----:B------:R-:W-:Y:S01]  /*21a0*/  LDGSTS.E.BYPASS.128 [R241], desc[UR24][R208.64], P3 ;  /* 0x00000000d0f17fae */ /* 0x000fe20009901c58 */
[-C--:B------:R-:W-:Y:S01]  /*21b0*/  IMAD R147, R9, R152.reuse, R239 ;  /* 0x0000009809937224 */ /* 0x080fe200078e02ef */
[----:B------:R-:W-:Y:S01]  /*21c0*/  LOP3.LUT R15, R187, 0x18, R188, 0xfe, !PT ;  /* 0x00000018bb0f7812 */ /* 0x000fe200078efebc */
[----:B------:R-:W-:Y:S01]  /*21d0*/  IMAD R145, R9, R152, R240 ;  /* 0x0000009809917224 */ /* 0x000fe200078e02f0 */
[----:B------:R-:W-:Y:S01]  /*21e0*/  LDGSTS.E.BYPASS.128 [R236], desc[UR24][R206.64], P3 ;  /* 0x00000000ceec7fae */ /* 0x000fe20009901c58 */
[----:B------:R-:W-:Y:S01]  /*21f0*/  LEA R251, R17, UR16, 0x2 ;  /* 0x0000001011fb7c11 */ /* 0x000fe2000f8e10ff */
[--C-:B------:R-:W-:Y:S01]  /*2200*/  IMAD.WIDE R150, R151, 0x4, R126.reuse ;  /* 0x0000000497967825 */ /* 0x100fe200078e027e */
[----:B------:R-:W-:Y:S01]  /*2210*/  ISETP.GE.AND P6, PT, R14, UR8, PT ;  /* 0x000000080e007c0c */ /* 0x000fe2000bfc6270 */
[----:B------:R-:W-:Y:S01]  /*2220*/  LDGSTS.E.BYPASS.128 [R245], desc[UR24][R204.64], P3 ;  /* 0x00000000ccf57fae */ /* 0x000fe20009901c58 */
[----:B------:R-:W-:Y:S01]  /*2230*/  LEA R189, R18, UR16, 0x2 ;  /* 0x0000001012bd7c11 */ /* 0x000fe2000f8e10ff */
[----:B------:R-:W-:Y:S01]  /*2240*/  IMAD.WIDE R148, R149, 0x4, R126 ;  /* 0x0000000495947825 */ /* 0x000fe200078e027e */
[----:B------:R-:W-:Y:S01]  /*2250*/  ISETP.NE.U32.AND P5, PT, R16, RZ, PT ;  /* 0x000000ff1000720c */ /* 0x000fe20003fa5070 */
[----:B------:R-:W-:Y:S01]  /*2260*/  LDGSTS.E.BYPASS.128 [R244], desc[UR24][R202.64], P3 ;  /* 0x00000000caf47fae */ /* 0x000fe20009901c58 */
[----:B------:R-:W-:Y:S01]  /*2270*/  LOP3.LUT R16, R187, 0x1c, R188, 0xfe, !PT ;  /* 0x0000001cbb107812 */ /* 0x000fe200078efebc */
[----:B------:R-:W-:Y:S01]  /*2280*/  IMAD.WIDE R146, R147, 0x4, R126 ;  /* 0x0000000493927825 */ /* 0x000fe200078e027e */
[----:B------:R-:W-:Y:S01]  /*2290*/  SEL R19, R64, RZ, !P6 ;  /* 0x000000ff40137207 */ /* 0x000fe20007000000 */
[----:B------:R-:W-:Y:S01]  /*22a0*/  LDGSTS.E.BYPASS.128 [R243], desc[UR24][R190.64], P3 ;  /* 0x00000000bef37fae */ /* 0x000fe20009901c58 */
[----:B------:R-:W-:Y:S01]  /*22b0*/  ISETP.GE.AND P3, PT, R15, UR8, PT ;  /* 0x000000080f007c0c */ /* 0x000fe2000bf66270 */
[--C-:B------:R-:W-:Y:S01]  /*22c0*/  IMAD.IADD R143, R237, 0x1, R20.reuse ;  /* 0x00000001ed8f7824 */ /* 0x100fe200078e0214 */
[----:B------:R-:W-:Y:S01]  /*22d0*/  ISETP.GE.AND P6, PT, R16, UR8, PT ;  /* 0x0000000810007c0c */ /* 0x000fe2000bfc6270 */
[----:B------:R-:W-:Y:S01]  /*22e0*/  IMAD.IADD R24, R171, 0x1, R20 ;  /* 0x00000001ab187824 */ /* 0x000fe200078e0214 */
[----:B------:R-:W0:Y:S01]  /*22f0*/  LDGDEPBAR ;  /* 0x00000000000079af */ /* 0x000e220000000000 */
[----:B------:R-:W-:Y:S01]  /*2300*/  IMAD.WIDE R144, R145, 0x4, R126 ;  /* 0x0000000491907825 */ /* 0x000fe200078e027e */
[----:B------:R-:W-:-:S02]  /*2310*/  SEL R21, R64, RZ, !P3 ;  /* 0x000000ff40157207 */ /* 0x000fc40005800000 */
[----:B------:R-:W-:Y:S01]  /*2320*/  STL [R1+0x9c], R162 ;  /* 0x00009ca201007387 */ /* 0x000fe20000100800 */
[--C-:B------:R-:W-:Y:S01]  /*2330*/  IMAD.IADD R141, R238, 0x1, R20.reuse ;  /* 0x00000001ee8d7824 */ /* 0x100fe200078e0214 */
[----:B------:R-:W-:Y:S01]  /*2340*/  ISETP.NE.U32.AND P3, PT, R21, RZ, PT ;  /* 0x000000ff1500720c */ /* 0x000fe20003f65070 */
[--C-:B------:R-:W-:Y:S01]  /*2350*/  IMAD.IADD R139, R239, 0x1, R20.reuse ;  /* 0x00000001ef8b7824 */ /* 0x100fe200078e0214 */
[----:B------:R-:W-:Y:S01]  /*2360*/  LDGSTS.E [R251+0x18000], desc[UR24][R150.64], P0 ;  /* 0x1800000096fb7fae */ /* 0x000fe20008121858 */
[----:B------:R-:W-:Y:S01]  /*2370*/  IMAD.IADD R137, R240, 0x1, R20 ;  /* 0x00000001f0897824 */ /* 0x000fe200078e0214 */
[----:B------:R-:W-:Y:S01]  /*2380*/  SEL R21, R64, RZ, !P6 ;  /* 0x000000ff40157207 */ /* 0x000fe20007000000 */
[----:B------:R-:W-:Y:S01]  /*2390*/  IMAD.WIDE R142, R143, 0x4, R126 ;  /* 0x000000048f8e7825 */ /* 0x000fe200078e027e */
[----:B------:R-:W-:Y:S01]  /*23a0*/  STL [R1+0x98], R161 ;  /* 0x000098a101007387 */ /* 0x000fe20000100800 */
[----:B------:R-:W-:Y:S02]  /*23b0*/  LOP3.LUT R152, R17, 0x10, RZ, 0x3c, !PT ;  /* 0x0000001011987812 */ /* 0x000fe400078e3cff */
[--C-:B------:R-:W-:Y:S01]  /*23c0*/  IMAD.IADD R32, R171, 0x1, R24.reuse ;  /* 0x00000001ab207824 */ /* 0x100fe200078e0218 */
[----:B------:R-:W-:Y:S01]  /*23d0*/  LDGSTS.E [R189+0x18090], desc[UR24][R148.64], P0 ;  /* 0x1809000094bd7fae */ /* 0x000fe20008121858 */
[----:B------:R-:W-:Y:S01]  /*23e0*/  IMAD.IADD R135, R237, 0x1, R24 ;  /* 0x00000001ed877824 */ /* 0x000fe200078e0218 */
[----:B------:R-:W-:Y:S01]  /*23f0*/  LOP3.LUT R20, R187, 0x24, R188, 0xfe, !PT ;  /* 0x00000024bb147812 */ /* 0x000fe200078efebc */
[----:B------:R-:W-:Y:S01]  /*2400*/  IMAD.WIDE R140, R141, 0x4, R126 ;  /* 0x000000048d8c7825 */ /* 0x000fe200078e027e */
[----:B------:R-:W-:Y:S01]  /*2410*/  STL [R1+0x94], R160 ;  /* 0x000094a001007387 */ /* 0x000fe20000100800 */
[----:B------:R-:W-:-:S02]  /*2420*/  LOP3.LUT R23, R187, 0x30, R188, 0xfe, !PT ;  /* 0x00000030bb177812 */ /* 0x000fc400078efebc */
[----:B------:R-:W-:Y:S01]  /*2430*/  IMAD.IADD R133, R238, 0x1, R24 ;  /* 0x00000001ee857824 */ /* 0x000fe200078e0218 */
[----:B------:R-:W-:Y:S01]  /*2440*/  LDGSTS.E [R189+0x18120], desc[UR24][R146.64], P0 ;  /* 0x1812000092bd7fae */ /* 0x000fe20008121858 */
[----:B------:R-:W-:Y:S01]  /*2450*/  IMAD.WIDE R138, R139, 0x4, R126 ;  /* 0x000000048b8a7825 */ /* 0x000fe200078e027e */
[----:B-1----:R-:W-:Y:S02]  /*2460*/  LOP3.LUT R164, R17, 0x3c, RZ, 0x3c, !PT ;  /* 0x0000003c11a47812 */ /* 0x002fe400078e3cff */
[----:B------:R1:W-:Y:S01]  /*2470*/  STL [R1+0x90], R159 ;  /* 0x0000909f01007387 */ /* 0x0003e20000100800 */
[----:B------:R-:W-:Y:S01]  /*2480*/  IMAD.IADD R131, R239, 0x1, R24 ;  /* 0x00000001ef837824 */ /* 0x000fe200078e0218 */
[----:B------:R-:W-:Y:S01]  /*2490*/  LOP3.LUT R165, R17, 0x50, RZ, 0x3c, !PT ;  /* 0x0000005011a57812 */ /* 0x000fe200078e3cff */
[----:B------:R-:W-:Y:S01]  /*24a0*/  IMAD.WIDE R136, R137, 0x4, R126 ;  /* 0x0000000489887825 */ /* 0x000fe200078e027e */
[----:B------:R-:W-:Y:S01]  /*24b0*/  LDGSTS.E [R189+0x181b0], desc[UR24][R144.64], P0 ;  /* 0x181b000090bd7fae */ /* 0x000fe20008121858 */
[----:B------:R-:W-:-:S02]  /*24c0*/  ISETP.NE.U32.AND P0, PT, R19, RZ, PT ;  /* 0x000000ff1300720c */ /* 0x000fc40003f05070 */
[----:B------:R-:W-:Y:S01]  /*24d0*/  IMAD.IADD R129, R240, 0x1, R24 ;  /* 0x00000001f0817824 */ /* 0x000fe200078e0218 */
[----:B------:R-:W-:Y:S01]  /*24e0*/  STL [R1+0x8c], R158 ;  /* 0x00008c9e01007387 */ /* 0x000fe20000100800 */
[----:B------:R-:W-:Y:S01]  /*24f0*/  LOP3.LUT R19, R187, 0x20, R188, 0xfe, !PT ;  /* 0x00000020bb137812 */ /* 0x000fe200078efebc */
[----:B------:R-:W-:Y:S01]  /*2500*/  IMAD.IADD R25, R237, 0x1, R32 ;  /* 0x00000001ed197824 */ /* 0x000fe200078e0220 */
[----:B-1----:R-:W-:Y:S01]  /*2510*/  LEA R159, R152, UR16, 0x2 ;  /* 0x00000010989f7c11 */ /* 0x002fe2000f8e10ff */
[----:B------:R-:W-:Y:S01]  /*2520*/  STL [R1+0x88], R157 ;  /* 0x0000889d01007387 */ /* 0x000fe20000100800 */
[----:B------:R-:W-:Y:S01]  /*2530*/  IMAD.WIDE R134, R135, 0x4, R126 ;  /* 0x0000000487867825 */ /* 0x000fe200078e027e */
[----:B------:R-:W-:Y:S02]  /*2540*/  ISETP.GE.AND P6, PT, R19, UR8, PT ;  /* 0x0000000813007c0c */ /* 0x000fe4000bfc6270 */
[----:B------:R-:W-:Y:S01]  /*2550*/  STL [R1+0x84], R156 ;  /* 0x0000849c01007387 */ /* 0x000fe20000100800 */
[--C-:B------:R-:W-:Y:S01]  /*2560*/  IMAD.IADD R40, R171, 0x1, R32.reuse ;  /* 0x00000001ab287824 */ /* 0x100fe200078e0220 */
[----:B------:R-:W-:Y:S01]  /*2570*/  SEL R22, R64, RZ, !P6 ;  /* 0x000000ff40167207 */ /* 0x000fe20007000000 */
[----:B------:R-:W-:Y:S01]  /*2580*/  IMAD.IADD R27, R238, 0x1, R32 ;  /* 0x00000001ee1b7824 */ /* 0x000fe200078e0220 */
[----:B------:R-:W-:Y:S01]  /*2590*/  LDGSTS.E [R189+0x18010], desc[UR24][R142.64], P2 ;  /* 0x180100008ebd7fae */ /* 0x000fe20009121858 */
[----:B------:R-:W-:Y:S01]  /*25a0*/  IMAD.WIDE R132, R133, 0x4, R126 ;  /* 0x0000000485847825 */ /* 0x000fe200078e027e */
[----:B------:R-:W-:-:S02]  /*25b0*/  ISETP.NE.U32.AND P6, PT, R21, RZ, PT ;  /* 0x000000ff1500720c */ /* 0x000fc40003fc5070 */
[----:B------:R1:W-:Y:S01]  /*25c0*/  STL [R1+0x80], R155 ;  /* 0x0000809b01007387 */ /* 0x0003e20000100800 */
[----:B------:R-:W-:Y:S01]  /*25d0*/  IMAD.IADD R29, R239, 0x1, R32 ;  /* 0x00000001ef1d7824 */ /* 0x000fe200078e0220 */
[----:B------:R-:W-:Y:S01]  /*25e0*/  LOP3.LUT R21, R187, 0x28, R188, 0xfe, !PT ;  /* 0x00000028bb157812 */ /* 0x000fe200078efebc */
[----:B------:R-:W-:Y:S01]  /*25f0*/  IMAD.WIDE R130, R131, 0x4, R126 ;  /* 0x0000000483827825 */ /* 0x000fe200078e027e */
[----:B------:R-:W-:Y:S01]  /*2600*/  LDGSTS.E [R189+0x18080], desc[UR24][R140.64], P2 ;  /* 0x180800008cbd7fae */ /* 0x000fe20009121858 */
[----:B------:R-:W-:Y:S02]  /*2610*/  LOP3.LUT R166, R17, 0x74, RZ, 0x3c, !PT ;  /* 0x0000007411a67812 */ /* 0x000fe400078e3cff */
[----:B------:R-:W-:Y:S01]  /*2620*/  IMAD.IADD R31, R240, 0x1, R32 ;  /* 0x00000001f01f7824 */ /* 0x000fe200078e0220 */
[----:B------:R2:W-:Y:S01]  /*2630*/  STL [R1+0x7c], R154 ;  /* 0x00007c9a01007387 */ /* 0x0005e20000100800 */
[----:B------:R-:W-:Y:S01]  /*2640*/  IMAD.WIDE R128, R129, 0x4, R126 ;  /* 0x0000000481807825 */ /* 0x000fe200078e027e */
[----:B-1----:R-:W-:-:S02]  /*2650*/  LOP3.LUT R155, R17, 0x7c, RZ, 0x3c, !PT ;  /* 0x0000007c119b7812 */ /* 0x002fc400078e3cff */
[----:B------:R-:W-:Y:S01]  /*2660*/  LDGSTS.E [R189+0x18130], desc[UR24][R138.64], P2 ;  /* 0x181300008abd7fae */ /* 0x000fe20009121858 */
[----:B------:R-:W-:Y:S01]  /*2670*/  IMAD.WIDE R24, R25, 0x4, R126 ;  /* 0x0000000419187825 */ /* 0x000fe200078e027e */
[----:B------:R-:W-:Y:S02]  /*2680*/  LEA R156, R155, UR16, 0x2 ;  /* 0x000000109b9c7c11 */ /* 0x000fe4000f8e10ff */
[----:B------:R1:W-:Y:S01]  /*2690*/  STL [R1+0x78], R153 ;  /* 0x0000789901007387 */ /* 0x0003e20000100800 */
[----:B------:R-:W-:Y:S01]  /*26a0*/  IMAD.IADD R33, R237, 0x1, R40 ;  /* 0x00000001ed217824 */ /* 0x000fe200078e0228 */
[----:B--2---:R-:W-:Y:S01]  /*26b0*/  LOP3.LUT R154, R17, 0x58, RZ, 0x3c, !PT ;  /* 0x00000058119a7812 */ /* 0x004fe200078e3cff */
[----:B------:R-:W-:Y:S01]  /*26c0*/  IMAD.WIDE R26, R27, 0x4, R126 ;  /* 0x000000041b1a7825 */ /* 0x000fe200078e027e */
[----:B------:R-:W-:Y:S01]  /*26d0*/  LDGSTS.E [R189+0x181a0], desc[UR24][R136.64], P2 ;  /* 0x181a000088bd7fae */ /* 0x000fe20009121858 */
[----:B------:R-:W-:Y:S02]  /*26e0*/  ISETP.NE.U32.AND P2, PT, R22, RZ, PT ;  /* 0x000000ff1600720c */ /* 0x000fe40003f45070 */
[----:B------:R-:W-:Y:S01]  /*26f0*/  IMAD.IADD R35, R238, 0x1, R40 ;  /* 0x00000001ee237824 */ /* 0x000fe200078e0228 */
[----:B------:R-:W-:Y:S01]  /*2700*/  LDGSTS.E [R189+0x18020], desc[UR24][R134.64], P1 ;  /* 0x1802000086bd7fae */ /* 0x000fe20008921858 */
[----:B------:R-:W-:Y:S01]  /*2710*/  IMAD.WIDE R28, R29, 0x4, R126 ;  /* 0x000000041d1c7825 */ /* 0x000fe200078e027e */
[----:B-1----:R-:W-:-:S02]  /*2720*/  LOP3.LUT R153, R17, 0x34, RZ, 0x3c, !PT ;  /* 0x0000003411997812 */ /* 0x002fc400078e3cff */
[----:B------:R-:W-:Y:S01]  /*2730*/  LDGSTS.E [R189+0x180b0], desc[UR24][R132.64], P1 ;  /* 0x180b000084bd7fae */ /* 0x000fe20008921858 */
[----:B------:R-:W-:Y:S01]  /*2740*/  IMAD.IADD R37, R239, 0x1, R40 ;  /* 0x00000001ef257824 */ /* 0x000fe200078e0228 */
[----:B------:R-:W-:Y:S01]  /*2750*/  LEA R158, R153, UR16, 0x2 ;  /* 0x00000010999e7c11 */ /* 0x000fe2000f8e10ff */
[----:B------:R-:W-:Y:S01]  /*2760*/  IMAD.WIDE R30, R31, 0x4, R126 ;  /* 0x000000041f1e7825 */ /* 0x000fe200078e027e */
[----:B------:R-:W-:Y:S01]  /*2770*/  LDGSTS.E [R189+0x18100], desc[UR24][R130.64], P1 ;  /* 0x1810000082bd7fae */ /* 0x000fe20008921858 */
[----:B------:R-:W-:Y:S02]  /*2780*/  LEA R157, R154, UR16, 0x2 ;  /* 0x000000109a9d7c11 */ /* 0x000fe4000f8e10ff */
[----:B------:R-:W-:Y:S01]  /*2790*/  IMAD.IADD R39, R240, 0x1, R40 ;  /* 0x00000001f0277824 */ /* 0x000fe200078e0228 */
[----:B------:R-:W-:Y:S01]  /*27a0*/  LDGSTS.E [R189+0x18190], desc[UR24][R128.64], P1 ;  /* 0x1819000080bd7fae */ /* 0x000fe20008921858 */
[----:B------:R-:W-:Y:S01]  /*27b0*/  IMAD.WIDE R32, R33, 0x4, R126 ;  /* 0x0000000421207825 */ /* 0x000fe200078e027e */
[----:B------:R-:W-:-:S02]  /*27c0*/  ISETP.GE.AND P1, PT, R20, UR8, PT ;  /* 0x0000000814007c0c */ /* 0x000fc4000bf26270 */
[----:B------:R-:W-:Y:S01]  /*27d0*/  LDGSTS.E [R189+0x18030], desc[UR24][R24.64], P4 ;  /* 0x1803000018bd7fae */ /* 0x000fe2000a121858 */
[--C-:B------:R-:W-:Y:S01]  /*27e0*/  IMAD.WIDE R34, R35, 0x4, R126.reuse ;  /* 0x0000000423227825 */ /* 0x100fe200078e027e */
[----:B------:R-:W-:Y:S02]  /*27f0*/  SEL R41, R64, RZ, !P1 ;  /* 0x000000ff40297207 */ /* 0x000fe40004800000 */
[----:B------:R-:W-:Y:S01]  /*2800*/  LDGSTS.E [R189+0x180a0], desc[UR24][R26.64], P4 ;  /* 0x180a00001abd7fae */ /* 0x000fe2000a121858 */
[----:B------:R-:W-:Y:S01]  /*2810*/  IMAD.WIDE R36, R37, 0x4, R126 ;  /* 0x0000000425247825 */ /* 0x000fe200078e027e */
[----:B------:R-:W-:Y:S02]  /*2820*/  LOP3.LUT R22, R187, 0x2c, R188, 0xfe, !PT ;  /* 0x0000002cbb167812 */ /* 0x000fe400078efebc */
[----:B------:R-:W-:Y:S01]  /*2830*/  LDGSTS.E [R189+0x18110], desc[UR24][R28.64], P4 ;  /* 0x181100001cbd7fae */ /* 0x000fe2000a121858 */
[----:B------:R-:W-:Y:S01]  /*2840*/  IMAD.WIDE R38, R39, 0x4, R126 ;  /* 0x0000000427267825 */ /* 0x000fe200078e027e */
[----:B------:R-:W-:-:S02]  /*2850*/  ISETP.GE.AND P1, PT, R22, UR8, PT ;  /* 0x0000000816007c0c */ /* 0x000fc4000bf26270 */
[----:B------:R-:W-:Y:S01]  /*2860*/  LDGSTS.E [R189+0x18180], desc[UR24][R30.64], P4 ;  /* 0x181800001ebd7fae */ /* 0x000fe2000a121858 */
[----:B------:R-:W-:Y:S01]  /*2870*/  ISETP.GE.AND P4, PT, R21, UR8, PT ;  /* 0x0000000815007c0c */ /* 0x000fe2000bf86270 */
[----:B------:R-:W-:Y:S01]  /*2880*/  IMAD.IADD R48, R171, 0x1, R40 ;  /* 0x00000001ab307824 */ /* 0x000fe200078e0228 */
[C---:B------:R-:W-:Y:S01]  /*2890*/  SEL R49, R64.reuse, RZ, !P1 ;  /* 0x000000ff40317207 */ /* 0x040fe20004800000 */
[----:B------:R1:W-:Y:S01]  /*28a0*/  LDGSTS.E [R159+0x18000], desc[UR24][R32.64], P5 ;  /* 0x18000000209f7fae */ /* 0x0003e2000a921858 */
[----:B------:R-:W-:Y:S01]  /*28b0*/  SEL R42, R64, RZ, !P4 ;  /* 0x000000ff402a7207 */ /* 0x000fe20006000000 */
[--C-:B------:R-:W-:Y:S01]  /*28c0*/  IMAD.IADD R43, R238, 0x1, R48.reuse ;  /* 0x00000001ee2b7824 */ /* 0x100fe200078e0230 */
[----:B------:R-:W-:Y:S01]  /*28d0*/  ISETP.GE.AND P1, PT, R23, UR8, PT ;  /* 0x0000000817007c0c */ /* 0x000fe2000bf26270 */
[----:B------:R2:W-:Y:S01]  /*28e0*/  LDGSTS.E [R158+0x18000], desc[UR24][R34.64], P5 ;  /* 0x18000000229e7fae */ /* 0x0005e2000a921858 */
[--C-:B------:R-:W-:Y:S01]  /*28f0*/  IMAD.IADD R45, R239, 0x1, R48.reuse ;  /* 0x00000001ef2d7824 */ /* 0x100fe200078e0230 */
[----:B------:R-:W-:Y:S01]  /*2900*/  ISETP.NE.U32.AND P4, PT, R42, RZ, PT ;  /* 0x000000ff2a00720c */ /* 0x000fe20003f85070 */
[----:B------:R-:W-:Y:S01]  /*2910*/  IMAD.IADD R47, R240, 0x1, R48 ;  /* 0x00000001f02f7824 */ /* 0x000fe200078e0230 */
[----:B------:R3:W-:Y:S01]  /*2920*/  LDGSTS.E [R157+0x18000], desc[UR24][R36.64], P5 ;  /* 0x18000000249d7fae */ /* 0x0007e2000a921858 */
[----:B------:R-:W-:Y:S01]  /*2930*/  IMAD.WIDE R42, R43, 0x4, R126 ;  /* 0x000000042b2a7825 */ /* 0x000fe200078e027e */
[----:B------:R-:W-:-:S02]  /*2940*/  SEL R50, R64, RZ, !P1 ;  /* 0x000000ff40327207 */ /* 0x000fc40004800000 */
[----:B------:R4:W-:Y:S01]  /*2950*/  LDGSTS.E [R156+0x18000], desc[UR24][R38.64], P5 ;  /* 0x18000000269c7fae */ /* 0x0009e2000a921858 */
[----:B------:R-:W-:Y:S01]  /*2960*/  ISETP.NE.U32.AND P5, PT, R41, RZ, PT ;  /* 0x000000ff2900720c */ /* 0x000fe20003fa5070 */
[----:B------:R-:W-:Y:S01]  /*2970*/  IMAD.IADD R41, R237, 0x1, R48 ;  /* 0x00000001ed297824 */ /* 0x000fe200078e0230 */
[----:B-1----:R-:W-:Y:S01]  /*2980*/  LOP3.LUT R159, R17, 0x78, RZ, 0x3c, !PT ;  /* 0x00000078119f7812 */ /* 0x002fe200078e3cff */
[--C-:B------:R-:W-:Y:S01]  /*2990*/  IMAD.WIDE R44, R45, 0x4, R126.reuse ;  /* 0x000000042d2c7825 */ /* 0x100fe200078e027e */
[----:B--2---:R-:W-:Y:S02]  /*29a0*/  LOP3.LUT R158, R17, 0x5c, RZ, 0x3c, !PT ;  /* 0x0000005c119e7812 */ /* 0x004fe400078e3cff */
[----:B------:R-:W-:Y:S01]  /*29b0*/  LEA R160, R159, UR16, 0x2 ;  /* 0x000000109fa07c11 */ /* 0x000fe2000f8e10ff */
[--C-:B------:R-:W-:Y:S01]  /*29c0*/  IMAD.WIDE R40, R41, 0x4, R126.reuse ;  /* 0x0000000429287825 */ /* 0x100fe200078e027e */
[----:B---3--:R-:W-:Y:S02]  /*29d0*/  LOP3.LUT R157, R17, 0x30, RZ, 0x3c, !PT ;  /* 0x00000030119d7812 */ /* 0x008fe400078e3cff */
[----:B------:R-:W-:Y:S01]  /*29e0*/  LEA R161, R158, UR16, 0x2 ;  /* 0x000000109ea17c11 */ /* 0x000fe2000f8e10ff */
[----:B------:R-:W-:Y:S01]  /*29f0*/  IMAD.WIDE R46, R47, 0x4, R126 ;  /* 0x000000042f2e7825 */ /* 0x000fe200078e027e */
[----:B----4-:R-:W-:-:S02]  /*2a00*/  LOP3.LUT R156, R17, 0x14, RZ, 0x3c, !PT ;  /* 0x00000014119c7812 */ /* 0x010fc400078e3cff */
[----:B------:R-:W-:Y:S01]  /*2a10*/  LEA R162, R157, UR16, 0x2 ;  /* 0x000000109da27c11 */ /* 0x000fe2000f8e10ff */
[----:B------:R-:W-:Y:S01]  /*2a20*/  IMAD.IADD R48, R171, 0x1, R48 ;  /* 0x00000001ab307824 */ /* 0x000fe200078e0230 */
[----:B------:R-:W-:Y:S02]  /*2a30*/  LEA R163, R156, UR16, 0x2 ;  /* 0x000000109ca37c11 */ /* 0x000fe4000f8e10ff */
[----:B------:R-:W-:Y:S01]  /*2a40*/  LOP3.LUT R167, R17, 0x1c, RZ, 0x3c, !PT ;  /* 0x0000001c11a77812 */ /* 0x000fe200078e3cff */
[--C-:B------:R-:W-:Y:S01]  /*2a50*/  IMAD.IADD R66, R171, 0x1, R48.reuse ;  /* 0x00000001ab427824 */ /* 0x100fe200078e0230 */
[----:B------:R-:W-:Y:S01]  /*2a60*/  LOP3.LUT R168, R17, 0x38, RZ, 0x3c, !PT ;  /* 0x0000003811a87812 */ /* 0x000fe200078e3cff */
[----:B------:R1:W-:Y:S01]  /*2a70*/  LDGSTS.E [R163+0x18000], desc[UR24][R40.64], P0 ;  /* 0x1800000028a37fae */ /* 0x0003e20008121858 */
[--C-:B------:R-:W-:Y:S01]  /*2a80*/  IMAD.IADD R53, R238, 0x1, R48.reuse ;  /* 0x00000001ee357824 */ /* 0x100fe200078e0230 */
[----:B------:R-:W-:Y:S01]  /*2a90*/  LEA R178, R164, UR16, 0x2 ;  /* 0x00000010a4b27c11 */ /* 0x000fe2000f8e10ff */
[--C-:B------:R-:W-:Y:S01]  /*2aa0*/  IMAD.IADD R55, R239, 0x1, R48.reuse ;  /* 0x00000001ef377824 */ /* 0x100fe200078e0230 */
[----:B------:R-:W-:Y:S01]  /*2ab0*/  LDGSTS.E [R162+0x18000], desc[UR24][R42.64], P0 ;  /* 0x180000002aa27fae */ /* 0x000fe20008121858 */
[----:B------:R-:W-:Y:S01]  /*2ac0*/  IMAD.IADD R57, R240, 0x1, R48 ;  /* 0x00000001f0397824 */ /* 0x000fe200078e0230 */
[----:B------:R-:W-:Y:S01]  /*2ad0*/  LOP3.LUT R169, R17, 0x54, RZ, 0x3c, !PT ;  /* 0x0000005411a97812 */ /* 0x000fe200078e3cff */
[--C-:B------:R-:W-:Y:S01]  /*2ae0*/  IMAD.IADD R51, R237, 0x1, R66.reuse ;  /* 0x00000001ed337824 */ /* 0x100fe200078e0242 */
[----:B------:R-:W-:Y:S01]  /*2af0*/  LDGSTS.E [R161+0x18000], desc[UR24][R44.64], P0 ;  /* 0x180000002ca17fae */ /* 0x000fe20008121858 */
[----:B------:R-:W-:Y:S01]  /*2b00*/  IMAD.IADD R59, R238, 0x1, R66 ;  /* 0x00000001ee3b7824 */ /* 0x000fe200078e0242 */
[----:B------:R-:W-:Y:S01]  /*2b10*/  LEA R177, R165, UR16, 0x2 ;  /* 0x00000010a5b17c11 */ /* 0x000fe2000f8e10ff */
[----:B------:R-:W-:Y:S01]  /*2b20*/  IMAD.WIDE R52, R53, 0x4, R126 ;  /* 0x0000000435347825 */ /* 0x000fe200078e027e */
[----:B------:R2:W-:Y:S01]  /*2b30*/  LDGSTS.E [R160+0x18000], desc[UR24][R46.64], P0 ;  /* 0x180000002ea07fae */ /* 0x0005e20008121858 */
[----:B------:R-:W-:-:S02]  /*2b40*/  ISETP.NE.U32.AND P0, PT, R49, RZ, PT ;  /* 0x000000ff3100720c */ /* 0x000fc40003f05070 */
[----:B-1----:R-:W-:Y:S01]  /*2b50*/  LOP3.LUT R163, R17, 0x18, RZ, 0x3c, !PT ;  /* 0x0000001811a37812 */ /* 0x002fe200078e3cff */
[----:B------:R-:W-:Y:S01]  /*2b60*/  IMAD.IADD R49, R237, 0x1, R48 ;  /* 0x00000001ed317824 */ /* 0x000fe200078e0230 */
[----:B------:R-:W-:Y:S01]  /*2b70*/  ISETP.NE.U32.AND P1, PT, R50, RZ, PT ;  /* 0x000000ff3200720c */ /* 0x000fe20003f25070 */
[----:B------:R-:W-:Y:S01]  /*2b80*/  IMAD.IADD R61, R239, 0x1, R66 ;  /* 0x00000001ef3d7824 */ /* 0x000fe200078e0242 */
[----:B------:R-:W-:Y:S01]  /*2b90*/  LEA R179, R163, UR16, 0x2 ;  /* 0x00000010a3b37c11 */ /* 0x000fe2000f8e10ff */
[--C-:B------:R-:W-:Y:S01]  /*2ba0*/  IMAD.WIDE R48, R49, 0x4, R126.reuse ;  /* 0x0000000431307825 */ /* 0x100fe200078e027e */
[----:B------:R-:W-:Y:S02]  /*2bb0*/  LOP3.LUT R170, R17, 0x70, RZ, 0x3c, !PT ;  /* 0x0000007011aa7812 */ /* 0x000fe400078e3cff */
[----:B------:R-:W-:Y:S01]  /*2bc0*/  LEA R176, R166, UR16, 0x2 ;  /* 0x00000010a6b07c11 */ /* 0x000fe2000f8e10ff */
[----:B------:R-:W-:Y:S01]  /*2bd0*/  IMAD.WIDE R54, R55, 0x4, R126 ;  /* 0x0000000437367825 */ /* 0x000fe200078e027e */
[----:B------:R-:W-:Y:S01]  /*2be0*/  LEA R175, R167, UR16, 0x2 ;  /* 0x00000010a7af7c11 */ /* 0x000fe2000f8e10ff */
[----:B------:R-:W-:Y:S01]  /*2bf0*/  LDGSTS.E [R179+0x18000], desc[UR24][R48.64], P3 ;  /* 0x1800000030b37fae */ /* 0x000fe20009921858 */
[----:B------:R-:W-:Y:S01]  /*2c00*/  LEA R174, R168, UR16, 0x2 ;  /* 0x00000010a8ae7c11 */ /* 0x000fe2000f8e10ff */
[----:B------:R-:W-:Y:S01]  /*2c10*/  IMAD.IADD R63, R240, 0x1, R66 ;  /* 0x00000001f03f7824 */ /* 0x000fe200078e0242 */
[----:B------:R-:W-:Y:S01]  /*2c20*/  LEA R173, R169, UR16, 0x2 ;  /* 0x00000010a9ad7c11 */ /* 0x000fe2000f8e10ff */
[----:B------:R-:W-:Y:S01]  /*2c30*/  IMAD.WIDE R56, R57, 0x4, R126 ;  /* 0x0000000439387825 */ /* 0x000fe200078e027e */
[----:B------:R-:W-:Y:S01]  /*2c40*/  LDGSTS.E [R178+0x18000], desc[UR24][R52.64], P3 ;  /* 0x1800000034b27fae */ /* 0x000fe20009921858 */
[----:B--2---:R-:W-:-:S02]  /*2c50*/  LOP3.LUT R160, R187, 0x34, R188, 0xfe, !PT ;  /* 0x00000034bba07812 */ /* 0x004fc400078efebc */
[----:B------:R-:W-:Y:S01]  /*2c60*/  IMAD.WIDE R50, R51, 0x4, R126 ;  /* 0x0000000433327825 */ /* 0x000fe200078e027e */
[----:B------:R-:W-:Y:S01]  /*2c70*/  LEA R172, R170, UR16, 0x2 ;  /* 0x00000010aaac7c11 */ /* 0x000fe2000f8e10ff */
[----:B------:R-:W-:Y:S01]  /*2c80*/  LDGSTS.E [R177+0x18000], desc[UR24][R54.64], P3 ;  /* 0x1800000036b17fae */ /* 0x000fe20009921858 */
[----:B------:R-:W-:Y:S01]  /*2c90*/  LOP3.LUT R161, R187, 0x38, R188, 0xfe, !PT ;  /* 0x00000038bba17812 */ /* 0x000fe200078efebc */
[----:B------:R-:W-:Y:S01]  /*2ca0*/  IMAD.WIDE R58, R59, 0x4, R126 ;  /* 0x000000043b3a7825 */ /* 0x000fe200078e027e */
[----:B------:R-:W-:Y:S01]  /*2cb0*/  LOP3.LUT R162, R187, 0x3c, R188, 0xfe, !PT ;  /* 0x0000003cbba27812 */ /* 0x000fe200078efebc */
[----:B------:R1:W-:Y:S01]  /*2cc0*/  LDGSTS.E [R176+0x18000], desc[UR24][R56.64], P3 ;  /* 0x1800000038b07fae */ /* 0x0003e20009921858 */
[----:B------:R-:W-:Y:S01]  /*2cd0*/  ISETP.GE.AND P3, PT, R160, UR8, PT ;  /* 0x00000008a0007c0c */ /* 0x000fe2000bf66270 */
[--C-:B------:R-:W-:Y:S01]  /*2ce0*/  IMAD.WIDE R60, R61, 0x4, R126.reuse ;  /* 0x000000043d3c7825 */ /* 0x100fe200078e027e */
[----:B------:R-:W-:Y:S01]  /*2cf0*/  LOP3.LUT R182, R17, 0x1074, RZ, 0x3c, !PT ;  /* 0x0000107411b67812 */ /* 0x000fe200078e3cff */
[----:B------:R2:W-:Y:S01]  /*2d00*/  LDGSTS.E [R175+0x18000], desc[UR24][R50.64], P6 ;  /* 0x1800000032af7fae */ /* 0x0005e2000b121858 */
[----:B------:R-:W-:Y:S01]  /*2d10*/  SEL R73, R64, RZ, !P3 ;  /* 0x000000ff40497207 */ /* 0x000fe20005800000 */
[----:B------:R-:W-:Y:S01]  /*2d20*/  IMAD.WIDE R62, R63, 0x4, R126 ;  /* 0x000000043f3e7825 */ /* 0x000fe200078e027e */
[----:B------:R-:W-:Y:S01]  /*2d30*/  ISETP.GE.AND P3, PT, R162, UR8, PT ;  /* 0x00000008a2007c0c */ /* 0x000fe2000bf66270 */
[----:B------:R-:W-:Y:S01]  /*2d40*/  LDGSTS.E [R174+0x18000], desc[UR24][R58.64], P6 ;  /* 0x180000003aae7fae */ /* 0x000fe2000b121858 */
[----:B------:R-:W-:Y:S01]  /*2d50*/  LOP3.LUT R186, R17, 0x1070, RZ, 0x3c, !PT ;  /* 0x0000107011ba7812 */ /* 0x000fe200078e3cff */
[C---:B------:R-:W-:Y:S01]  /*2d60*/  IMAD.IADD R66, R171.reuse, 0x1, R66 ;  /* 0x00000001ab427824 */ /* 0x040fe200078e0242 */
[----:B------:R-:W-:Y:S01]  /*2d70*/  SEL R80, R64, RZ, !P3 ;  /* 0x000000ff40507207 */ /* 0x000fe20005800000 */
[----:B------:R3:W-:Y:S01]  /*2d80*/  LDGSTS.E [R173+0x18000], desc[UR24][R60.64], P6 ;  /* 0x180000003cad7fae */ /* 0x0007e2000b121858 */
[----:B------:R-:W-:Y:S01]  /*2d90*/  PLOP3.LUT P3, PT, PT, PT, UP0, 0x80, 0x0 ;  /* 0x000000000000781c */ /* 0x000fe20003f6f008 */
[--C-:B------:R-:W-:Y:S01]  /*2da0*/  IMAD.IADD R72, R171, 0x1, R66.reuse ;  /* 0x00000001ab487824 */ /* 0x100fe200078e0242 */
[----:B-1----:R-:W-:Y:S01]  /*2db0*/  LOP3.LUT R176, R17, 0x1030, RZ, 0x3c, !PT ;  /* 0x0000103011b07812 */ /* 0x002fe200078e3cff */
[----:B------:R1:W-:Y:S01]  /*2dc0*/  LDGSTS.E [R172+0x18000], desc[UR24][R62.64], P6 ;  /* 0x180000003eac7fae */ /* 0x0003e2000b121858 */
[----:B------:R-:W-:Y:S01]  /*2dd0*/  ISETP.GE.AND P6, PT, R161, UR8, PT ;  /* 0x00000008a1007c0c */ /* 0x000fe2000bfc6270 */
[--C-:B------:R-:W-:Y:S01]  /*2de0*/  IMAD.IADD R65, R237, 0x1, R66.reuse ;  /* 0x00000001ed417824 */ /* 0x100fe200078e0242 */
[----:B--2---:R-:W-:Y:S01]  /*2df0*/  LOP3.LUT R175, R17, 0x1014, RZ, 0x3c, !PT ;  /* 0x0000101411af7812 */ /* 0x004fe200078e3cff */
[----:B------:R-:W-:Y:S01]  /*2e00*/  IMAD.IADD R67, R238, 0x1, R66 ;  /* 0x00000001ee437824 */ /* 0x000fe200078e0242 */
[----:B------:R-:W-:Y:S01]  /*2e10*/  SEL R74, R64, RZ, !P6 ;  /* 0x000000ff404a7207 */ /* 0x000fe20007000000 */
[----:B------:R-:W-:Y:S01]  /*2e20*/  IMAD.IADD R96, R171, 0x1, R72 ;  /* 0x00000001ab607824 */ /* 0x000fe200078e0248 */
[----:B------:R-:W-:Y:S01]  /*2e30*/  ISETP.GE.AND P6, PT, R0, UR4, PT ;  /* 0x0000000400007c0c */ /* 0x000fe2000bfc6270 */
[--C-:B------:R-:W-:Y:S01]  /*2e40*/  IMAD.IADD R69, R239, 0x1, R66.reuse ;  /* 0x00000001ef457824 */ /* 0x100fe200078e0242 */
[----:B---3--:R-:W-:Y:S01]  /*2e50*/  LOP3.LUT R173, R17, 0x1058, RZ, 0x3c, !PT ;  /* 0x0000105811ad7812 */ /* 0x008fe200078e3cff */
[----:B------:R-:W-:Y:S01]  /*2e60*/  IMAD.IADD R71, R240, 0x1, R66 ;  /* 0x00000001f0477824 */ /* 0x000fe200078e0242 */
[----:B------:R-:W-:Y:S01]  /*2e70*/  SEL R75, RZ, 0x10, P6 ;  /* 0x00000010ff4b7807 */ /* 0x000fe20003000000 */
[----:B------:R-:W-:Y:S01]  /*2e80*/  IMAD.WIDE R64, R65, 0x4, R126 ;  /* 0x0000000441407825 */ /* 0x000fe200078e027e */
[----:B------:R-:W-:-:S02]  /*2e90*/  ISETP.NE.U32.AND P6, PT, R73, RZ, PT ;  /* 0x000000ff4900720c */ /* 0x000fc40003fc5070 */
[----:B------:R-:W-:Y:S01]  /*2ea0*/  SEL R81, R75, RZ, P3 ;  /* 0x000000ff4b517207 */ /* 0x000fe20001800000 */
[----:B------:R-:W-:Y:S01]  /*2eb0*/  IMAD.WIDE R66, R67, 0x4, R126 ;  /* 0x0000000443427825 */ /* 0x000fe200078e027e */
[----:B------:R-:W-:Y:S01]  /*2ec0*/  LDGSTS.E [R189+0x1c000], desc[UR24][R64.64], P2 ;  /* 0x1c00000040bd7fae */ /* 0x000fe20009121858 */
[----:B-1----:R-:W-:Y:S02]  /*2ed0*/  LOP3.LUT R172, R17, 0x1034, RZ, 0x3c, !PT ;  /* 0x0000103411ac7812 */ /* 0x002fe400078e3cff */
[----:B------:R-:W-:Y:S01]  /*2ee0*/  IMAD.IADD R102, R171, 0x1, R96 ;  /* 0x00000001ab667824 */ /* 0x000fe200078e0260 */
[----:B------:R-:W-:Y:S01]  /*2ef0*/  LDGSTS.E [R189+0x1c090], desc[UR24][R66.64], P2 ;  /* 0x1c09000042bd7fae */ /* 0x000fe20009121858 */
[--C-:B------:R-:W-:Y:S01]  /*2f00*/  IMAD.WIDE R68, R69, 0x4, R126.reuse ;  /* 0x0000000445447825 */ /* 0x100fe200078e027e */
[----:B------:R-:W-:Y:S02]  /*2f10*/  ISETP.NE.U32.AND P3, PT, R81, RZ, PT ;  /* 0x000000ff5100720c */ /* 0x000fe40003f65070 */
[----:B------:R-:W-:Y:S01]  /*2f20*/  LEA R178, R172, UR16, 0x2 ;  /* 0x00000010acb27c11 */ /* 0x000fe2000f8e10ff */
[----:B------:R-:W-:Y:S01]  /*2f30*/  IMAD.WIDE R70, R71, 0x4, R126 ;  /* 0x0000000447467825 */ /* 0x000fe200078e027e */
[----:B------:R-:W-:Y:S01]  /*2f40*/  LDGSTS.E [R189+0x1c120], desc[UR24][R68.64], P2 ;  /* 0x1c12000044bd7fae */ /* 0x000fe20009121858 */
[----:B------:R-:W-:-:S02]  /*2f50*/  LEA R177, R173, UR16, 0x2 ;  /* 0x00000010adb17c11 */ /* 0x000fc4000f8e10ff */
[----:B------:R-:W-:Y:S01]  /*2f60*/  IMAD.IADD R108, R171, 0x1, R102 ;  /* 0x00000001ab6c7824 */ /* 0x000fe200078e0266 */
[----:B------:R-:W-:Y:S01]  /*2f70*/  LDGSTS.E [R189+0x1c1b0], desc[UR24][R70.64], P2 ;  /* 0x1c1b000046bd7fae */ /* 0x000fe20009121858 */
[--C-:B------:R-:W-:Y:S01]  /*2f80*/  IMAD.IADD R73, R237, 0x1, R72.reuse ;  /* 0x00000001ed497824 */ /* 0x100fe200078e0248 */
[----:B------:R-:W-:Y:S01]  /*2f90*/  ISETP.NE.U32.AND P2, PT, R74, RZ, PT ;  /* 0x000000ff4a00720c */ /* 0x000fe20003f45070 */
[--C-:B------:R-:W-:Y:S01]  /*2fa0*/  IMAD.IADD R75, R238, 0x1, R72.reuse ;  /* 0x00000001ee4b7824 */ /* 0x100fe200078e0248 */
[----:B------:R-:W-:Y:S01]  /*2fb0*/  LOP3.LUT R174, R17, 0x107c, RZ, 0x3c, !PT ;  /* 0x0000107c11ae7812 */ /* 0x000fe200078e3cff */
[--C-:B------:R-:W-:Y:S01]  /*2fc0*/  IMAD.IADD R77, R239, 0x1, R72.reuse ;  /* 0x00000001ef4d7824 */ /* 0x100fe200078e0248 */
[----:B------:R-:W-:Y:S01]  /*2fd0*/  LEA R181, R175, UR16, 0x2 ;  /* 0x00000010afb57c11 */ /* 0x000fe2000f8e10ff */
[----:B------:R-:W-:Y:S01]  /*2fe0*/  IMAD.IADD R79, R240, 0x1, R72 ;  /* 0x00000001f04f7824 */ /* 0x000fe200078e0248 */
[----:B------:R-:W-:Y:S01]  /*2ff0*/  LEA R0, R174, UR16, 0x2 ;  /* 0x00000010ae007c11 */ /* 0x000fe2000f8e10ff */
[----:B------:R-:W-:Y:S01]  /*3000*/  IMAD.IADD R114, R171, 0x1, R108 ;  /* 0x00000001ab727824 */ /* 0x000fe200078e026c */
[----:B------:R-:W-:Y:S01]  /*3010*/  LEA R180, R176, UR16, 0x2 ;  /* 0x00000010b0b47c11 */ /* 0x000fe2000f8e10ff */
[----:B------:R-:W-:Y:S01]  /*3020*/  IMAD.WIDE R72, R73, 0x4, R126 ;  /* 0x0000000449487825 */ /* 0x000fe200078e027e */
[----:B------:R-:W-:-:S03]  /*3030*/  LEA R188, R186, UR16, 0x2 ;  /* 0x00000010babc7c11 */ /* 0x000fc6000f8e10ff */
[--C-:B------:R-:W-:Y:S01]  /*3040*/  IMAD.WIDE R74, R75, 0x4, R126.reuse ;  /* 0x000000044b4a7825 */ /* 0x100fe200078e027e */
[----:B------:R-:W-:Y:S03]  /*3050*/  LDGSTS.E [R189+0x1c010], desc[UR24][R72.64], P5 ;  /* 0x1c01000048bd7fae */ /* 0x000fe6000a921858 */
[--C-:B------:R-:W-:Y:S01]  /*3060*/  IMAD.WIDE R76, R77, 0x4, R126.reuse ;  /* 0x000000044d4c7825 */ /* 0x100fe200078e027e */
[----:B------:R-:W-:Y:S03]  /*3070*/  LDGSTS.E [R189+0x1c080], desc[UR24][R74.64], P5 ;  /* 0x1c0800004abd7fae */ /* 0x000fe6000a921858 */
[----:B------:R-:W-:Y:S01]  /*3080*/  IMAD.WIDE R78, R79, 0x4, R126 ;  /* 0x000000044f4e7825 */ /* 0x000fe200078e027e */
[----:B------:R-:W-:Y:S03]  /*3090*/  LDGSTS.E [R189+0x1c130], desc[UR24][R76.64], P5 ;  /* 0x1c1300004cbd7fae */ /* 0x000fe6000a921858 */
[----:B------:R-:W-:Y:S01]  /*30a0*/  IMAD.IADD R120, R171, 0x1, R114 ;  /* 0x00000001ab787824 */ /* 0x000fe200078e0272 */
[----:B------:R-:W-:Y:S01]  /*30b0*/  LDGSTS.E [R189+0x1c1a0], desc[UR24][R78.64], P5 ;  /* 0x1c1a00004ebd7fae */ /* 0x000fe2000a921858 */
[----:B------:R-:W-:Y:S01]  /*30c0*/  ISETP.NE.U32.AND P5, PT, R80, RZ, PT ;  /* 0x000000ff5000720c */ /* 0x000fe20003fa5070 */
[----:B------:R-:W-:-:S02]  /*30d0*/  IMAD.IADD R80, R237, 0x1, R96 ;  /* 0x00000001ed507824 */ /* 0x000fc400078e0260 */
[----:B------:R-:W-:Y:S02]  /*30e0*/  IMAD.IADD R171, R171, 0x1, R120 ;  /* 0x00000001abab7824 */ /* 0x000fe400078e0278 */
[C---:B------:R-:W-:Y:S02]  /*30f0*/  IMAD.IADD R82, R237.reuse, 0x1, R102 ;  /* 0x00000001ed527824 */ /* 0x040fe400078e0266 */
[C---:B------:R-:W-:Y:S02]  /*3100*/  IMAD.IADD R84, R237.reuse, 0x1, R108 ;  /* 0x00000001ed547824 */ /* 0x040fe400078e026c */
[C---:B------:R-:W-:Y:S02]  /*3110*/  IMAD.IADD R86, R237.reuse, 0x1, R114 ;  /* 0x00000001ed567824 */ /* 0x040fe400078e0272 */
[----:B------:R-:W-:Y:S02]  /*3120*/  IMAD.IADD R88, R237, 0x1, R120 ;  /* 0x00000001ed587824 */ /* 0x000fe400078e0278 */
[----:B------:R-:W-:-:S02]  /*3130*/  IMAD.IADD R92, R238, 0x1, R96 ;  /* 0x00000001ee5c7824 */ /* 0x000fc400078e0260 */
[C---:B------:R-:W-:Y:S02]  /*3140*/  IMAD.IADD R94, R239.reuse, 0x1, R96 ;  /* 0x00000001ef5e7824 */ /* 0x040fe400078e0260 */
[C-C-:B------:R-:W-:Y:S02]  /*3150*/  IMAD.IADD R98, R238.reuse, 0x1, R102.reuse ;  /* 0x00000001ee627824 */ /* 0x140fe400078e0266 */
[C---:B------:R-:W-:Y:S02]  /*3160*/  IMAD.IADD R100, R239.reuse, 0x1, R102 ;  /* 0x00000001ef647824 */ /* 0x040fe400078e0266 */
[C-C-:B------:R-:W-:Y:S02]  /*3170*/  IMAD.IADD R104, R238.reuse, 0x1, R108.reuse ;  /* 0x00000001ee687824 */ /* 0x140fe400078e026c */
[----:B------:R-:W-:Y:S02]  /*3180*/  IMAD.IADD R106, R239, 0x1, R108 ;  /* 0x00000001ef6a7824 */ /* 0x000fe400078e026c */
[----:B------:R-:W-:-:S02]  /*3190*/  IMAD.IADD R110, R238, 0x1, R114 ;  /* 0x00000001ee6e7824 */ /* 0x000fc400078e0272 */
[C---:B------:R-:W-:Y:S02]  /*31a0*/  IMAD.IADD R112, R239.reuse, 0x1, R114 ;  /* 0x00000001ef707824 */ /* 0x040fe400078e0272 */
[--C-:B------:R-:W-:Y:S02]  /*31b0*/  IMAD.IADD R116, R238, 0x1, R120.reuse ;  /* 0x00000001ee747824 */ /* 0x100fe400078e0278 */
[----:B------:R-:W-:Y:S02]  /*31c0*/  IMAD.IADD R118, R239, 0x1, R120 ;  /* 0x00000001ef767824 */ /* 0x000fe400078e0278 */
[----:B------:R-:W-:Y:S02]  /*31d0*/  IMAD.IADD R90, R237, 0x1, R171 ;  /* 0x00000001ed5a7824 */ /* 0x000fe400078e02ab */
[C---:B------:R-:W-:Y:S02]  /*31e0*/  IMAD.IADD R96, R240.reuse, 0x1, R96 ;  /* 0x00000001f0607824 */ /* 0x040fe400078e0260 */
[----:B------:R-:W-:-:S02]  /*31f0*/  IMAD.IADD R102, R240, 0x1, R102 ;  /* 0x00000001f0667824 */ /* 0x000fc400078e0266 */
[C---:B------:R-:W-:Y:S02]  /*3200*/  IMAD.IADD R108, R240.reuse, 0x1, R108 ;  /* 0x00000001f06c7824 */ /* 0x040fe400078e026c */
[C---:B------:R-:W-:Y:S02]  /*3210*/  IMAD.IADD R114, R240.reuse, 0x1, R114 ;  /* 0x00000001f0727824 */ /* 0x040fe400078e0272 */
[----:B------:R-:W-:Y:S02]  /*3220*/  IMAD.IADD R120, R240, 0x1, R120 ;  /* 0x00000001f0787824 */ /* 0x000fe400078e0278 */
[--C-:B------:R-:W-:Y:S02]  /*3230*/  IMAD.IADD R122, R238, 0x1, R171.reuse ;  /* 0x00000001ee7a7824 */ /* 0x100fe400078e02ab */
[--C-:B------:R-:W-:Y:S02]  /*3240*/  IMAD.IADD R124, R239, 0x1, R171.reuse ;  /* 0x00000001ef7c7824 */ /* 0x100fe400078e02ab */
[----:B------:R-:W-:-:S02]  /*3250*/  IMAD.IADD R171, R240, 0x1, R171 ;  /* 0x00000001f0ab7824 */ /* 0x000fc400078e02ab */
[----:B------:R-:W-:-:S04]  /*3260*/  IMAD.WIDE R80, R80, 0x4, R126 ;  /* 0x0000000450507825 */ /* 0x000fc800078e027e */
[--C-:B------:R-:W-:Y:S01]  /*3270*/  IMAD.WIDE R92, R92, 0x4, R126.reuse ;  /* 0x000000045c5c7825 */ /* 0x100fe200078e027e */
[----:B------:R-:W-:Y:S03]  /*3280*/  LDGSTS.E [R189+0x1c020], desc[UR24][R80.64], P4 ;  /* 0x1c02000050bd7fae */ /* 0x000fe6000a121858 */
[--C-:B------:R-:W-:Y:S01]  /*3290*/  IMAD.WIDE R82, R82, 0x4, R126.reuse ;  /* 0x0000000452527825 */ /* 0x100fe200078e027e */
[----:B------:R-:W-:Y:S03]  /*32a0*/  LDGSTS.E [R189+0x1c0b0], desc[UR24][R92.64], P4 ;  /* 0x1c0b00005cbd7fae */ /* 0x000fe6000a121858 */
[----:B------:R-:W-:-:S04]  /*32b0*/  IMAD.WIDE R84, R84, 0x4, R126 ;  /* 0x0000000454547825 */ /* 0x000fc800078e027e */
[----:B------:R-:W-:-:S04]  /*32c0*/  IMAD.WIDE R86, R86, 0x4, R126 ;  /* 0x0000000456567825 */ /* 0x000fc800078e027e */
[----:B------:R-:W-:-:S04]  /*32d0*/  IMAD.WIDE R88, R88, 0x4, R126 ;  /* 0x0000000458587825 */ /* 0x000fc800078e027e */
[----:B------:R-:W-:-:S04]  /*32e0*/  IMAD.WIDE R90, R90, 0x4, R126 ;  /* 0x000000045a5a7825 */ /* 0x000fc800078e027e */
[----:B------:R-:W-:-:S04]  /*32f0*/  IMAD.WIDE R94, R94, 0x4, R126 ;  /* 0x000000045e5e7825 */ /* 0x000fc800078e027e */
[--C-:B------:R-:W-:Y:S01]  /*3300*/  IMAD.WIDE R96, R96, 0x4, R126.reuse ;  /* 0x0000000460607825 */ /* 0x100fe200078e027e */
[----:B------:R-:W-:Y:S03]  /*3310*/  LDGSTS.E [R189+0x1c100], desc[UR24][R94.64], P4 ;  /* 0x1c1000005ebd7fae */ /* 0x000fe6000a121858 */
        /* <DEDUP_REMOVED lines=19> */
[----:B------:R-:W-:Y:S01]  /*3450*/  IMAD.WIDE R126, R171, 0x4, R126 ;  /* 0x00000004ab7e7825 */ /* 0x000fe200078e027e */
[----:B------:R-:W-:-:S04]  /*3460*/  LOP3.LUT R171, R17, 0x1010, RZ, 0x3c, !PT ;  /* 0x0000101011ab7812 */ /* 0x000fc800078e3cff */
[----:B------:R-:W-:-:S05]  /*3470*/  LEA R179, R171, UR16, 0x2 ;  /* 0x00000010abb37c11 */ /* 0x000fca000f8e10ff */
[----:B------:R-:W-:Y:S04]  /*3480*/  LDGSTS.E [R179+0x18000], desc[UR24][R84.64], P1 ;  /* 0x1800000054b37fae */ /* 0x000fe80008921858 */
[----:B------:R1:W-:Y:S04]  /*3490*/  LDGSTS.E [R178+0x18000], desc[UR24][R104.64], P1 ;  /* 0x1800000068b27fae */ /* 0x0003e80008921858 */
[----:B------:R2:W-:Y:S04]  /*34a0*/  LDGSTS.E [R177+0x18000], desc[UR24][R106.64], P1 ;  /* 0x180000006ab17fae */ /* 0x0005e80008921858 */
[----:B------:R3:W-:Y:S04]  /*34b0*/  LDGSTS.E [R0+0x18000], desc[UR24][R108.64], P1 ;  /* 0x180000006c007fae */ /* 0x0007e80008921858 */
[----:B------:R4:W-:Y:S01]  /*34c0*/  LDGSTS.E [R181+0x18000], desc[UR24][R86.64], P6 ;  /* 0x1800000056b57fae */ /* 0x0009e2000b121858 */
[----:B-1----:R-:W-:-:S02]  /*34d0*/  LOP3.LUT R178, R17, 0x1078, RZ, 0x3c, !PT ;  /* 0x0000107811b27812 */ /* 0x002fc400078e3cff */
[----:B--2---:R-:W-:Y:S01]  /*34e0*/  LOP3.LUT R177, R17, 0x105c, RZ, 0x3c, !PT ;  /* 0x0000105c11b17812 */ /* 0x004fe200078e3cff */
[----:B------:R1:W-:Y:S03]  /*34f0*/  LDGSTS.E [R180+0x18000], desc[UR24][R110.64], P6 ;  /* 0x180000006eb47fae */ /* 0x0003e6000b121858 */
[----:B------:R-:W-:Y:S02]  /*3500*/  LEA R179, R177, UR16, 0x2 ;  /* 0x00000010b1b37c11 */ /* 0x000fe4000f8e10ff */
[----:B---3--:R-:W-:Y:S02]  /*3510*/  LEA R0, R178, UR16, 0x2 ;  /* 0x00000010b2007c11 */ /* 0x008fe4000f8e10ff */
[----:B----4-:R-:W-:Y:S01]  /*3520*/  LOP3.LUT R181, R17, 0x1050, RZ, 0x3c, !PT ;  /* 0x0000105011b57812 */ /* 0x010fe200078e3cff */
[----:B------:R2:W-:Y:S03]  /*3530*/  LDGSTS.E [R179+0x18000], desc[UR24][R112.64], P6 ;  /* 0x1800000070b37fae */ /* 0x0005e6000b121858 */
[----:B------:R-:W-:Y:S01]  /*3540*/  LEA R183, R181, UR16, 0x2 ;  /* 0x00000010b5b77c11 */ /* 0x000fe2000f8e10ff */
[----:B------:R3:W-:Y:S01]  /*3550*/  LDGSTS.E [R0+0x18000], desc[UR24][R114.64], P6 ;  /* 0x1800000072007fae */ /* 0x0007e2000b121858 */
[----:B-1----:R-:W-:-:S04]  /*3560*/  LOP3.LUT R180, R17, 0x103c, RZ, 0x3c, !PT ;  /* 0x0000103c11b47812 */ /* 0x002fc800078e3cff */
[----:B------:R-:W-:Y:S02]  /*3570*/  LEA R184, R180, UR16, 0x2 ;  /* 0x00000010b4b87c11 */ /* 0x000fe4000f8e10ff */
[----:B--2---:R-:W-:-:S04]  /*3580*/  LOP3.LUT R179, R17, 0x1018, RZ, 0x3c, !PT ;  /* 0x0000101811b37812 */ /* 0x004fc800078e3cff */
[----:B------:R-:W-:Y:S02]  /*3590*/  LEA R185, R179, UR16, 0x2 ;  /* 0x00000010b3b97c11 */ /* 0x000fe4000f8e10ff */
[----:B---3--:R-:W-:-:S03]  /*35a0*/  LEA R0, R182, UR16, 0x2 ;  /* 0x00000010b6007c11 */ /* 0x008fc6000f8e10ff */
[----:B------:R1:W-:Y:S04]  /*35b0*/  LDGSTS.E [R185+0x18000], desc[UR24][R88.64], P2 ;  /* 0x1800000058b97fae */ /* 0x0003e80009121858 */
[----:B------:R2:W-:Y:S04]  /*35c0*/  LDGSTS.E [R184+0x18000], desc[UR24][R116.64], P2 ;  /* 0x1800000074b87fae */ /* 0x0005e80009121858 */
[----:B------:R3:W-:Y:S04]  /*35d0*/  LDGSTS.E [R183+0x18000], desc[UR24][R118.64], P2 ;  /* 0x1800000076b77fae */ /* 0x0007e80009121858 */
[----:B------:R4:W-:Y:S01]  /*35e0*/  LDGSTS.E [R0+0x18000], desc[UR24][R120.64], P2 ;  /* 0x1800000078007fae */ /* 0x0009e20009121858 */
[----:B-1----:R-:W-:-:S02]  /*35f0*/  LOP3.LUT R185, R17, 0x1054, RZ, 0x3c, !PT ;  /* 0x0000105411b97812 */ /* 0x002fc400078e3cff */
[----:B--2---:R-:W-:Y:S02]  /*3600*/  LOP3.LUT R184, R17, 0x1038, RZ, 0x3c, !PT ;  /* 0x0000103811b87812 */ /* 0x004fe400078e3cff */
[----:B------:R-:W-:Y:S02]  /*3610*/  LEA R187, R185, UR16, 0x2 ;  /* 0x00000010b9bb7c11 */ /* 0x000fe4000f8e10ff */
[----:B---3--:R-:W-:Y:S02]  /*3620*/  LOP3.LUT R183, R17, 0x101c, RZ, 0x3c, !PT ;  /* 0x0000101c11b77812 */ /* 0x008fe400078e3cff */
[----:B------:R-:W-:Y:S02]  /*3630*/  LEA R252, R184, UR16, 0x2 ;  /* 0x00000010b8fc7c11 */ /* 0x000fe4000f8e10ff */
[----:B----4-:R-:W-:-:S05]  /*3640*/  LEA R0, R183, UR16, 0x2 ;  /* 0x00000010b7007c11 */ /* 0x010fca000f8e10ff */
[----:B------:R-:W-:Y:S04]  /*3650*/  LDGSTS.E [R0+0x18000], desc[UR24][R90.64], P5 ;  /* 0x180000005a007fae */ /* 0x000fe8000a921858 */
[----:B------:R-:W-:Y:S04]  /*3660*/  LDGSTS.E [R252+0x18000], desc[UR24][R122.64], P5 ;  /* 0x180000007afc7fae */ /* 0x000fe8000a921858 */
[----:B------:R1:W-:Y:S04]  /*3670*/  LDGSTS.E [R187+0x18000], desc[UR24][R124.64], P5 ;  /* 0x180000007cbb7fae */ /* 0x0003e8000a921858 */
[----:B------:R-:W5:Y:S01]  /*3680*/  LDL.LU R0, [R1+0xf4] ;  /* 0x0000f40001007983 */ /* 0x000f620000300800 */
[----:B------:R-:W-:-:S02]  /*3690*/  ISETP.GE.AND P0, PT, R9, UR4, PT ;  /* 0x0000000409007c0c */ /* 0x000fc4000bf06270 */
[----:B------:R-:W-:Y:S01]  /*36a0*/  ISETP.GE.AND P1, PT, R10, UR4, PT ;  /* 0x000000040a007c0c */ /* 0x000fe2000bf26270 */
[----:B------:R2:W-:Y:S01]  /*36b0*/  LDGSTS.E [R188+0x18000], desc[UR24][R126.64], P5 ;  /* 0x180000007ebc7fae */ /* 0x0005e2000a921858 */
[----:B------:R-:W-:Y:S02]  /*36c0*/  ISETP.GE.AND P2, PT, R11, UR4, PT ;  /* 0x000000040b007c0c */ /* 0x000fe4000bf46270 */
[----:B------:R-:W-:Y:S01]  /*36d0*/  PLOP3.LUT P4, PT, PT, PT, UP0, 0x80, 0x0 ;  /* 0x000000000000781c */ /* 0x000fe20003f8f008 */
[----:B------:R-:W0:Y:S01]  /*36e0*/  LDGDEPBAR ;  /* 0x00000000000079af */ /* 0x000e220000000000 */
[----:B------:R-:W-:Y:S01]  /*36f0*/  BAR.SYNC.DEFER_BLOCKING 0x0 ;  /* 0x0000000000007b1d */ /* 0x000fe20000010000 */
[----:B------:R-:W-:Y:S02]  /*3700*/  PLOP3.LUT P5, PT, PT, PT, UP0, 0x80, 0x0 ;  /* 0x000000000000781c */ /* 0x000fe40003faf008 */
[----:B------:R-:W-:-:S03]  /*3710*/  PLOP3.LUT P6, PT, PT, PT, UP0, 0x80, 0x0 ;  /* 0x000000000000781c */ /* 0x000fc60003fcf008 */
[----:B-1----:R-:W1:Y:S01]  /*3720*/  S2R R187, SR_TID.X ;  /* 0x0000000000bb7919 */ /* 0x002e620000002100 */
[----:B--2---:R-:W2:Y:S01]  /*3730*/  S2R R188, SR_TID.X ;  /* 0x0000000000bc7919 */ /* 0x004ea20000002100 */
[----:B------:R-:W-:Y:S01]  /*3740*/  @!PT LDS RZ, [RZ] ;  /* 0x00000000fffff984 */ /* 0x000fe20000000800 */
[----:B------:R-:W-:Y:S01]  /*3750*/  @!PT LDS RZ, [RZ] ;  /* 0x00000000fffff984 */ /* 0x000fe20000000800 */
[----:B------:R-:W-:Y:S01]  /*3760*/  @!PT LDS RZ, [RZ] ;  /* 0x00000000fffff984 */ /* 0x000fe20000000800 */
[----:B------:R3:W-:Y:S04]  /*3770*/  LDGSTS.E.BYPASS.128 [R242+0x8000], desc[UR24][R230.64+0x100], P3 ;  /* 0x08000100e6f27fae */ /* 0x0007e80009901c58 */
[----:B------:R4:W-:Y:S04]  /*3780*/  LDGSTS.E.BYPASS.128 [R201+0x8000], desc[UR24][R228.64+0x100], P3 ;  /* 0x08000100e4c97fae */ /* 0x0009e80009901c58 */
[----:B------:R-:W-:Y:S01]  /*3790*/  LDGSTS.E.BYPASS.128 [R250+0x8000], desc[UR24][R226.64+0x100], P3 ;  /* 0x08000100e2fa7fae */ /* 0x000fe20009901c58 */
[----:B---3--:R-:W3:Y:S03]  /*37a0*/  LDC R231, c[0x0][0x238] ;  /* 0x00008e00ffe77b82 */ /* 0x008ee60000000800 */
[----:B------:R-:W-:Y:S01]  /*37b0*/  LDGSTS.E.BYPASS.128 [R249+0x8000], desc[UR24][R224.64+0x100], P3 ;  /* 0x08000100e0f97fae */ /* 0x000fe20009901c58 */
[----:B------:R-:W-:-:S02]  /*37c0*/  LEA R230, R153, UR16, 0x2 ;  /* 0x0000001099e67c11 */ /* 0x000fc4000f8e10ff */
[----:B----4-:R-:W-:Y:S01]  /*37d0*/  SEL R201, RZ, 0x4, P1 ;  /* 0x00000004ffc97807 */ /* 0x010fe20000800000 */
[----:B------:R-:W-:Y:S01]  /*37e0*/  LDGSTS.E.BYPASS.128 [R232+0x8000], desc[UR24][R222.64+0x100], P3 ;  /* 0x08000100dee87fae */ /* 0x000fe20009901c58 */
[----:B------:R-:W-:Y:S02]  /*37f0*/  LEA R242, R159, UR16, 0x2 ;  /* 0x000000109ff27c11 */ /* 0x000fe4000f8e10ff */
[----:B-1----:R-:W-:Y:S01]  /*3800*/  SHF.R.U32.HI R187, RZ, 0x5, R187 ;  /* 0x00000005ffbb7819 */ /* 0x002fe200000116bb */
[----:B------:R-:W-:Y:S01]  /*3810*/  LDGSTS.E.BYPASS.128 [R235+0x8000], desc[UR24][R220.64+0x100], P3 ;  /* 0x08000100dceb7fae */ /* 0x000fe20009901c58 */
[----:B--2---:R-:W-:Y:S02]  /*3820*/  LOP3.LUT R188, R188, 0x40, RZ, 0xc0, !PT ;  /* 0x00000040bcbc7812 */ /* 0x004fe400078ec0ff */
[----:B------:R-:W-:Y:S01]  /*3830*/  SGXT.U32 R187, R187, 0x1 ;  /* 0x00000001bbbb781a */ /* 0x000fe20000000000 */
[----:B------:R-:W-:Y:S01]  /*3840*/  LDGSTS.E.BYPASS.128 [R248+0x8000], desc[UR24][R218.64+0x100], P3 ;  /* 0x08000100daf87fae */ /* 0x000fe20009901c58 */
[----:B------:R-:W-:-:S03]  /*3850*/  SHF.R.U32.HI R188, RZ, 0x5, R188 ;  /* 0x00000005ffbc7819 */ /* 0x000fc600000116bc */
[----:B------:R1:W-:Y:S04]  /*3860*/  LDGSTS.E.BYPASS.128 [R247+0x8000], desc[UR24][R216.64+0x100], P3 ;  /* 0x08000100d8f77fae */ /* 0x0003e80009901c58 */
[----:B------:R-:W-:Y:S01]  /*3870*/  LDGSTS.E.BYPASS.128 [R234+0x8000], desc[UR24][R214.64+0x100], P3 ;  /* 0x08000100d6ea7fae */ /* 0x000fe20009901c58 */
[----:B---3--:R-:W-:-:S03]  /*3880*/  IMAD.SHL.U32 R231, R231, 0x40, RZ ;  /* 0x00000040e7e77824 */ /* 0x008fc600078e00ff */
[----:B------:R-:W-:Y:S01]  /*3890*/  LDGSTS.E.BYPASS.128 [R233+0x8000], desc[UR24][R212.64+0x100], P3 ;  /* 0x08000100d4e97fae */ /* 0x000fe20009901c58 */
[C---:B------:R-:W-:Y:S01]  /*38a0*/  IMAD.WIDE R150, R231.reuse, 0x4, R150 ;  /* 0x00000004e7967825 */ /* 0x040fe200078e0296 */
[----:B-1----:R-:W-:Y:S02]  /*38b0*/  SEL R216, RZ, 0x4, P0 ;  /* 0x00000004ffd87807 */ /* 0x002fe40000000000 */
[----:B------:R-:W-:Y:S01]  /*38c0*/  LDGSTS.E.BYPASS.128 [R246+0x8000], desc[UR24][R210.64+0x100], P3 ;  /* 0x08000100d2f67fae */ /* 0x000fe20009901c58 */
[----:B------:R-:W-:Y:S01]  /*38d0*/  SEL R217, RZ, 0x4, P2 ;  /* 0x00000004ffd97807 */ /* 0x000fe20001000000 */
[----:B------:R-:W-:Y:S01]  /*38e0*/  IMAD.WIDE R148, R231, 0x4, R148 ;  /* 0x00000004e7947825 */ /* 0x000fe200078e0294 */
[----:B------:R-:W-:Y:S01]  /*38f0*/  SEL R218, R216, RZ, P4 ;  /* 0x000000ffd8da7207 */ /* 0x000fe20002000000 */
[----:B------:R-:W-:Y:S01]  /*3900*/  LDGSTS.E.BYPASS.128 [R241+0x8000], desc[UR24][R208.64+0x100], P3 ;  /* 0x08000100d0f17fae */ /* 0x000fe20009901c58 */
[----:B------:R-:W-:Y:S01]  /*3910*/  SEL R216, R201, RZ, P5 ;  /* 0x000000ffc9d87207 */ /* 0x000fe20002800000 */
[----:B------:R-:W-:Y:S01]  /*3920*/  IMAD.WIDE R146, R231, 0x4, R146 ;  /* 0x00000004e7927825 */ /* 0x000fe200078e0292 */
[----:B------:R-:W-:Y:S01]  /*3930*/  SEL R201, R217, RZ, P6 ;  /* 0x000000ffd9c97207 */ /* 0x000fe20003000000 */
[----:B------:R-:W-:Y:S01]  /*3940*/  LDGSTS.E.BYPASS.128 [R236+0x8000], desc[UR24][R206.64+0x100], P3 ;  /* 0x08000100ceec7fae */ /* 0x000fe20009901c58 */
[----:B------:R-:W-:Y:S01]  /*3950*/  ISETP.GE.AND P4, PT, R12, UR4, PT ;  /* 0x000000040c007c0c */ /* 0x000fe2000bf86270 */
[----:B------:R-:W-:Y:S01]  /*3960*/  IMAD.WIDE R144, R231, 0x4, R144 ;  /* 0x00000004e7907825 */ /* 0x000fe200078e0290 */
[----:B------:R-:W-:Y:S01]  /*3970*/  ISETP.NE.U32.AND P1, PT, R201, RZ, PT ;  /* 0x000000ffc900720c */ /* 0x000fe20003f25070 */
[----:B------:R-:W-:Y:S01]  /*3980*/  LDGSTS.E.BYPASS.128 [R245+0x8000], desc[UR24][R204.64+0x100], P3 ;  /* 0x08000100ccf57fae */ /* 0x000fe20009901c58 */
[----:B------:R-:W-:Y:S01]  /*3990*/  SEL R201, RZ, 0x4, P4 ;  /* 0x00000004ffc97807 */ /* 0x000fe20002000000 */
[C---:B------:R-:W-:Y:S01]  /*39a0*/  IMAD.WIDE R142, R231.reuse, 0x4, R142 ;  /* 0x00000004e78e7825 */ /* 0x040fe200078e028e */
[----:B------:R-:W-:Y:S01]  /*39b0*/  ISETP.GE.AND P5, PT, R14, UR4, PT ;  /* 0x000000040e007c0c */ /* 0x000fe2000bfa6270 */
[----:B------:R1:W-:Y:S01]  /*39c0*/  LDGSTS.E.BYPASS.128 [R244+0x8000], desc[UR24][R202.64+0x100], P3 ;  /* 0x08000100caf47fae */ /* 0x0003e20009901c58 */
[----:B------:R-:W-:Y:S01]  /*39d0*/  ISETP.NE.U32.AND P0, PT, R218, RZ, PT ;  /* 0x000000ffda00720c */ /* 0x000fe20003f05070 */
[----:B------:R-:W-:Y:S01]  /*39e0*/  IMAD.WIDE R140, R231, 0x4, R140 ;  /* 0x00000004e78c7825 */ /* 0x000fe200078e028c */
[----:B------:R-:W-:Y:S01]  /*39f0*/  ISETP.GE.AND P6, PT, R13, UR4, PT ;  /* 0x000000040d007c0c */ /* 0x000fe2000bfc6270 */
[----:B------:R2:W-:Y:S01]  /*3a00*/  LDGSTS.E.BYPASS.128 [R243+0x8000], desc[UR24][R190.64+0x100], P3 ;  /* 0x08000100bef37fae */ /* 0x0005e20009901c58 */
[----:B------:R-:W-:Y:S01]  /*3a10*/  PLOP3.LUT P3, PT, PT, PT, UP0, 0x80, 0x0 ;  /* 0x000000000000781c */ /* 0x000fe20003f6f008 */
[----:B------:R-:W-:Y:S01]  /*3a20*/  IMAD.WIDE R138, R231, 0x4, R138 ;  /* 0x00000004e78a7825 */ /* 0x000fe200078e028a */
[----:B------:R-:W-:Y:S01]  /*3a30*/  PLOP3.LUT P4, PT, PT, PT, UP0, 0x80, 0x0 ;  /* 0x000000000000781c */ /* 0x000fe20003f8f008 */
[----:B------:R-:W0:Y:S01]  /*3a40*/  LDGDEPBAR ;  /* 0x00000000000079af */ /* 0x000e220000000000 */
[----:B------:R-:W-:Y:S01]  /*3a50*/  SEL R201, R201, RZ, P3 ;  /* 0x000000ffc9c97207 */ /* 0x000fe20001800000 */
[----:B------:R-:W-:Y:S01]  /*3a60*/  IMAD.WIDE R136, R231, 0x4, R136 ;  /* 0x00000004e7887825 */ /* 0x000fe200078e0288 */
[----:B------:R-:W-:-:S02]  /*3a70*/  PLOP3.LUT P3, PT, PT, PT, UP0, 0x80, 0x0 ;  /* 0x000000000000781c */ /* 0x000fc40003f6f008 */
[----:B-1----:R-:W-:Y:S01]  /*3a80*/  SEL R203, RZ, 0x4, P5 ;  /* 0x00000004ffcb7807 */ /* 0x002fe20002800000 */
[----:B------:R-:W-:Y:S01]  /*3a90*/  LDGSTS.E [R251+0x20000], desc[UR24][R150.64], P0 ;  /* 0x2000000096fb7fae */ /* 0x000fe20008121858 */
[----:B------:R-:W-:Y:S01]  /*3aa0*/  ISETP.GE.AND P5, PT, R16, UR4, PT ;  /* 0x0000000410007c0c */ /* 0x000fe2000bfa6270 */
[----:B------:R-:W-:Y:S01]  /*3ab0*/  IMAD.WIDE R134, R231, 0x4, R134 ;  /* 0x00000004e7867825 */ /* 0x000fe200078e0286 */
[----:B------:R-:W-:Y:S01]  /*3ac0*/  SEL R203, R203, RZ, P3 ;  /* 0x000000ffcbcb7207 */ /* 0x000fe20001800000 */
[----:B------:R1:W-:Y:S01]  /*3ad0*/  LDGSTS.E [R189+0x20090], desc[UR24][R148.64], P0 ;  /* 0x2009000094bd7fae */ /* 0x0003e20008121858 */
[----:B------:R-:W-:Y:S01]  /*3ae0*/  PLOP3.LUT P3, PT, PT, PT, UP0, 0x80, 0x0 ;  /* 0x000000000000781c */ /* 0x000fe20003f6f008 */
[C---:B------:R-:W-:Y:S01]  /*3af0*/  IMAD.WIDE R132, R231.reuse, 0x4, R132 ;  /* 0x00000004e7847825 */ /* 0x040fe200078e0284 */
[----:B--2---:R-:W-:Y:S01]  /*3b00*/  SEL R190, RZ, 0x4, P5 ;  /* 0x00000004ffbe7807 */ /* 0x004fe20002800000 */
[----:B------:R2:W-:Y:S01]  /*3b10*/  LDGSTS.E [R189+0x20120], desc[UR24][R146.64], P0 ;  /* 0x2012000092bd7fae */ /* 0x0005e20008121858 */
[----:B------:R-:W-:Y:S01]  /*3b20*/  SEL R205, RZ, 0x4, P6 ;  /* 0x00000004ffcd7807 */ /* 0x000fe20003000000 */
[----:B------:R-:W-:Y:S01]  /*3b30*/  IMAD.WIDE R130, R231, 0x4, R130 ;  /* 0x00000004e7827825 */ /* 0x000fe200078e0282 */
[----:B------:R-:W-:Y:S01]  /*3b40*/  SEL R190, R190, RZ, P3 ;  /* 0x000000ffbebe7207 */ /* 0x000fe20001800000 */
[----:B------:R3:W-:Y:S01]  /*3b50*/  LDGSTS.E [R189+0x201b0], desc[UR24][R144.64], P0 ;  /* 0x201b000090bd7fae */ /* 0x0007e20008121858 */
[----:B------:R-:W-:Y:S01]  /*3b60*/  ISETP.GE.AND P6, PT, R15, UR4, PT ;  /* 0x000000040f007c0c */ /* 0x000fe2000bfc6270 */
[----:B------:R-:W-:Y:S01]  /*3b70*/  IMAD.WIDE R128, R231, 0x4, R128 ;  /* 0x00000004e7807825 */ /* 0x000fe200078e0280 */
[----:B------:R-:W-:-:S02]  /*3b80*/  ISETP.NE.U32.AND P0, PT, R190, RZ, PT ;  /* 0x000000ffbe00720c */ /* 0x000fc40003f05070 */
[----:B-1----:R-:W-:Y:S01]  /*3b90*/  CS2R R148, SRZ ;  /* 0x0000000000947805 */ /* 0x002fe2000001ff00 */
[----:B------:R-:W1:Y:S01]  /*3ba0*/  LDC R190, c[0x0][0x238] ;  /* 0x00008e00ffbe7b82 */ /* 0x000e620000000800 */
[----:B------:R-:W-:Y:S02]  /*3bb0*/  SEL R205, R205, RZ, P4 ;  /* 0x000000ffcdcd7207 */ /* 0x000fe40002000000 */
[----:B------:R-:W-:Y:S02]  /*3bc0*/  CS2R R150, SRZ ;  /* 0x0000000000967805 */ /* 0x000fe4000001ff00 */
[----:B------:R-:W-:Y:S02]  /*3bd0*/  PLOP3.LUT P4, PT, PT, PT, UP0, 0x80, 0x0 ;  /* 0x000000000000781c */ /* 0x000fe40003f8f008 */
[----:B--2---:R-:W-:Y:S02]  /*3be0*/  CS2R R146, SRZ ;  /* 0x0000000000927805 */ /* 0x004fe4000001ff00 */
[----:B------:R-:W-:-:S02]  /*3bf0*/  SEL R204, RZ, 0x4, P6 ;  /* 0x00000004ffcc7807 */ /* 0x000fc40003000000 */
[----:B------:R-:W-:Y:S02]  /*3c00*/  ISETP.NE.U32.AND P2, PT, R216, RZ, PT ;  /* 0x000000ffd800720c */ /* 0x000fe40003f45070 */
[----:B---3--:R-:W-:Y:S02]  /*3c10*/  CS2R R144, SRZ ;  /* 0x0000000000907805 */ /* 0x008fe4000001ff00 */
[----:B------:R-:W-:Y:S02]  /*3c20*/  ISETP.GE.AND P6, PT, R19, UR4, PT ;  /* 0x0000000413007c0c */ /* 0x000fe4000bfc6270 */
[----:B------:R-:W-:Y:S02]  /*3c30*/  SEL R204, R204, RZ, P4 ;  /* 0x000000ffcccc7207 */ /* 0x000fe40002000000 */
[----:B------:R-:W-:Y:S02]  /*3c40*/  PLOP3.LUT P4, PT, PT, PT, UP0, 0x80, 0x0 ;  /* 0x000000000000781c */ /* 0x000fe40003f8f008 */
[----:B------:R-:W-:-:S02]  /*3c50*/  SEL R191, RZ, 0x4, P6 ;  /* 0x00000004ffbf7807 */ /* 0x000fc40003000000 */
[----:B------:R-:W-:Y:S02]  /*3c60*/  ISETP.GE.AND P5, PT, R20, UR4, PT ;  /* 0x0000000414007c0c */ /* 0x000fe4000bfa6270 */
[----:B------:R-:W-:Y:S01]  /*3c70*/  SEL R191, R191, RZ, P4 ;  /* 0x000000ffbfbf7207 */ /* 0x000fe20002000000 */
[----:B------:R2:W-:Y:S01]  /*3c80*/  LDGSTS.E [R189+0x20010], desc[UR24][R142.64], P2 ;  /* 0x200100008ebd7fae */ /* 0x0005e20009121858 */
[----:B------:R-:W-:Y:S02]  /*3c90*/  ISETP.GE.AND P4, PT, R21, UR4, PT ;  /* 0x0000000415007c0c */ /* 0x000fe4000bf86270 */
[----:B------:R-:W-:Y:S01]  /*3ca0*/  ISETP.NE.U32.AND P3, PT, R201, RZ, PT ;  /* 0x000000ffc900720c */ /* 0x000fe20003f65070 */
[----:B------:R-:W-:Y:S01]  /*3cb0*/  LDGSTS.E [R189+0x20080], desc[UR24][R140.64], P2 ;  /* 0x200800008cbd7fae */ /* 0x000fe20009121858 */
[----:B------:R-:W-:Y:S02]  /*3cc0*/  SEL R201, RZ, 0x4, P5 ;  /* 0x00000004ffc97807 */ /* 0x000fe40002800000 */
[----:B------:R-:W-:Y:S01]  /*3cd0*/  PLOP3.LUT P5, PT, PT, PT, UP0, 0x80, 0x0 ;  /* 0x000000000000781c */ /* 0x000fe20003faf008 */
[----:B------:R-:W-:Y:S01]  /*3ce0*/  LDGSTS.E [R189+0x20130], desc[UR24][R138.64], P2 ;  /* 0x201300008abd7fae */ /* 0x000fe20009121858 */
[----:B------:R-:W-:-:S02]  /*3cf0*/  SEL R202, RZ, 0x4, P4 ;  /* 0x00000004ffca7807 */ /* 0x000fc40002000000 */
[----:B------:R-:W-:Y:S01]  /*3d00*/  PLOP3.LUT P6, PT, PT, PT, UP0, 0x80, 0x0 ;  /* 0x000000000000781c */ /* 0x000fe20003fcf008 */
[----:B------:R-:W-:Y:S01]  /*3d10*/  LDGSTS.E [R189+0x201a0], desc[UR24][R136.64], P2 ;  /* 0x201a000088bd7fae */ /* 0x000fe20009121858 */
[----:B------:R-:W-:Y:S02]  /*3d20*/  SEL R202, R202, RZ, P5 ;  /* 0x000000ffcaca7207 */ /* 0x000fe40002800000 */
[----:B--2---:R-:W-:Y:S02]  /*3d30*/  CS2R R142, SRZ ;  /* 0x00000000008e7805 */ /* 0x004fe4000001ff00 */
[----:B------:R-:W-:Y:S01]  /*3d40*/  ISETP.NE.U32.AND P2, PT, R191, RZ, PT ;  /* 0x000000ffbf00720c */ /* 0x000fe20003f45070 */
[----:B-1----:R-:W-:Y:S01]  /*3d50*/  IMAD.SHL.U32 R191, R190, 0x40, RZ ;  /* 0x00000040bebf7824 */ /* 0x002fe200078e00ff */
[----:B------:R-:W-:Y:S01]  /*3d60*/  ISETP.NE.U32.AND P5, PT, R205, RZ, PT ;  /* 0x000000ffcd00720c */ /* 0x000fe20003fa5070 */
[----:B------:R-:W-:Y:S01]  /*3d70*/  LDGSTS.E [R189+0x20020], desc[UR24][R134.64], P1 ;  /* 0x2002000086bd7fae */ /* 0x000fe20008921858 */
[----:B------:R-:W-:Y:S01]  /*3d80*/  SEL R201, R201, RZ, P6 ;  /* 0x000000ffc9c97207 */ /* 0x000fe20003000000 */
[C---:B------:R-:W-:Y:S01]  /*3d90*/  IMAD.WIDE R24, R191.reuse, 0x4, R24 ;  /* 0x00000004bf187825 */ /* 0x040fe200078e0218 */
[----:B------:R-:W-:Y:S01]  /*3da0*/  ISETP.GE.AND P6, PT, R22, UR4, PT ;  /* 0x0000000416007c0c */ /* 0x000fe2000bfc6270 */
[----:B------:R1:W-:Y:S01]  /*3db0*/  LDGSTS.E [R189+0x200b0], desc[UR24][R132.64], P1 ;  /* 0x200b000084bd7fae */ /* 0x0003e20008921858 */
[----:B------:R-:W-:Y:S01]  /*3dc0*/  LEA R231, R152, UR16, 0x2 ;  /* 0x0000001098e77c11 */ /* 0x000fe2000f8e10ff */
[----:B------:R-:W-:Y:S01]  /*3dd0*/  IMAD.WIDE R26, R191, 0x4, R26 ;  /* 0x00000004bf1a7825 */ /* 0x000fe200078e021a */
[----:B------:R-:W-:Y:S01]  /*3de0*/  SEL R206, RZ, 0x4, P6 ;  /* 0x00000004ffce7807 */ /* 0x000fe20003000000 */
[----:B------:R2:W-:Y:S01]  /*3df0*/  LDGSTS.E [R189+0x20100], desc[UR24][R130.64], P1 ;  /* 0x2010000082bd7fae */ /* 0x0005e20008921858 */
[----:B------:R-:W-:Y:S01]  /*3e00*/  ISETP.NE.U32.AND P6, PT, R203, RZ, PT ;  /* 0x000000ffcb00720c */ /* 0x000fe20003fc5070 */
[----:B------:R-:W-:Y:S01]  /*3e10*/  IMAD.WIDE R28, R191, 0x4, R28 ;  /* 0x00000004bf1c7825 */ /* 0x000fe200078e021c */
[----:B------:R-:W-:Y:S01]  /*3e20*/  PLOP3.LUT P4, PT, PT, PT, UP0, 0x80, 0x0 ;  /* 0x000000000000781c */ /* 0x000fe20003f8f008 */
[----:B------:R3:W-:Y:S01]  /*3e30*/  LDGSTS.E [R189+0x20190], desc[UR24][R128.64], P1 ;  /* 0x2019000080bd7fae */ /* 0x0007e20008921858 */
[----:B------:R-:W-:Y:S01]  /*3e40*/  ISETP.NE.U32.AND P1, PT, R201, RZ, PT ;  /* 0x000000ffc900720c */ /* 0x000fe20003f25070 */
[C---:B------:R-:W-:Y:S01]  /*3e50*/  IMAD.WIDE R30, R191.reuse, 0x4, R30 ;  /* 0x00000004bf1e7825 */ /* 0x040fe200078e021e */
[----:B------:R-:W-:Y:S01]  /*3e60*/  SEL R203, R206, RZ, P4 ;  /* 0x000000ffcecb7207 */ /* 0x000fe20002000000 */
[----:B------:R-:W-:Y:S01]  /*3e70*/  LDGSTS.E [R189+0x20030], desc[UR24][R24.64], P3 ;  /* 0x2003000018bd7fae */ /* 0x000fe20009921858 */
[----:B------:R-:W-:Y:S01]  /*3e80*/  ISETP.NE.U32.AND P4, PT, R204, RZ, PT ;  /* 0x000000ffcc00720c */ /* 0x000fe20003f85070 */
[C---:B------:R-:W-:Y:S01]  /*3e90*/  IMAD.WIDE R32, R191.reuse, 0x4, R32 ;  /* 0x00000004bf207825 */ /* 0x040fe200078e0220 */
[----:B-1----:R-:W-:Y:S01]  /*3ea0*/  CS2R R132, SRZ ;  /* 0x0000000000847805 */ /* 0x002fe2000001ff00 */
[----:B------:R-:W-:Y:S01]  /*3eb0*/  LDGSTS.E [R189+0x200a0], desc[UR24][R26.64], P3 ;  /* 0x200a00001abd7fae */ /* 0x000fe20009921858 */
[----:B--2---:R-:W-:Y:S01]  /*3ec0*/  CS2R R130, SRZ ;  /* 0x0000000000827805 */ /* 0x004fe2000001ff00 */
[C---:B------:R-:W-:Y:S01]  /*3ed0*/  IMAD.WIDE R34, R191.reuse, 0x4, R34 ;  /* 0x00000004bf227825 */ /* 0x040fe200078e0222 */
[----:B------:R-:W-:Y:S01]  /*3ee0*/  CS2R R134, SRZ ;  /* 0x0000000000867805 */ /* 0x000fe2000001ff00 */
[----:B------:R1:W-:Y:S01]  /*3ef0*/  LDGSTS.E [R189+0x20110], desc[UR24][R28.64], P3 ;  /* 0x201100001cbd7fae */ /* 0x0003e20009921858 */
[----:B---3--:R-:W-:Y:S01]  /*3f00*/  CS2R R128, SRZ ;  /* 0x0000000000807805 */ /* 0x008fe2000001ff00 */
[C---:B------:R-:W-:Y:S01]  /*3f10*/  IMAD.WIDE R36, R191.reuse, 0x4, R36 ;  /* 0x00000004bf247825 */ /* 0x040fe200078e0224 */
[----:B------:R-:W-:Y:S01]  /*3f20*/  CS2R R136, SRZ ;  /* 0x0000000000887805 */ /* 0x000fe2000001ff00 */
[----:B------:R2:W-:Y:S01]  /*3f30*/  LDGSTS.E [R189+0x20180], desc[UR24][R30.64], P3 ;  /* 0x201800001ebd7fae */ /* 0x0005e20009921858 */
[----:B------:R-:W-:Y:S01]  /*3f40*/  ISETP.NE.U32.AND P3, PT, R202, RZ, PT ;  /* 0x000000ffca00720c */ /* 0x000fe20003f65070 */
[C---:B------:R-:W-:Y:S01]  /*3f50*/  IMAD.WIDE R38, R191.reuse, 0x4, R38 ;  /* 0x00000004bf267825 */ /* 0x040fe200078e0226 */
[----:B------:R-:W-:Y:S01]  /*3f60*/  CS2R R138, SRZ ;  /* 0x00000000008a7805 */ /* 0x000fe2000001ff00 */
[----:B------:R3:W-:Y:S01]  /*3f70*/  LDGSTS.E [R231+0x20000], desc[UR24][R32.64], P5 ;  /* 0x2000000020e77fae */ /* 0x0007e2000a921858 */
[----:B------:R-:W-:Y:S01]  /*3f80*/  CS2R R140, SRZ ;  /* 0x00000000008c7805 */ /* 0x000fe2000001ff00 */
[----:B------:R-:W-:-:S02]  /*3f90*/  IMAD.WIDE R40, R191, 0x4, R40 ;  /* 0x00000004bf287825 */ /* 0x000fc400078e0228 */
[----:B------:R4:W-:Y:S01]  /*3fa0*/  LDGSTS.E [R230+0x20000], desc[UR24][R34.64], P5 ;  /* 0x2000000022e67fae */ /* 0x0009e2000a921858 */
[----:B-1----:R-:W-:Y:S01]  /*3fb0*/  CS2R R28, SRZ ;  /* 0x00000000001c7805 */ /* 0x002fe2000001ff00 */
[----:B------:R-:W-:Y:S01]  /*3fc0*/  IMAD.WIDE R42, R191, 0x4, R42 ;  /* 0x00000004bf2a7825 */ /* 0x000fe200078e022a */
[----:B--2---:R-:W-:-:S03]  /*3fd0*/  CS2R R30, SRZ ;  /* 0x00000000001e7805 */ /* 0x004fc6000001ff00 */
[C---:B------:R-:W-:Y:S01]  /*3fe0*/  IMAD.WIDE R44, R191.reuse, 0x4, R44 ;  /* 0x00000004bf2c7825 */ /* 0x040fe200078e022c */
[----:B---3--:R-:W-:Y:S02]  /*3ff0*/  LEA R231, R154, UR16, 0x2 ;  /* 0x000000109ae77c11 */ /* 0x008fe4000f8e10ff */
[----:B------:R-:W-:Y:S01]  /*4000*/  CS2R R32, SRZ ;  /* 0x0000000000207805 */ /* 0x000fe2000001ff00 */
[----:B------:R-:W-:Y:S01]  /*4010*/  IMAD.WIDE R46, R191, 0x4, R46 ;  /* 0x00000004bf2e7825 */ /* 0x000fe200078e022e */
[----:B----4-:R-:W-:Y:S01]  /*4020*/  LEA R230, R155, UR16, 0x2 ;  /* 0x000000109be67c11 */ /* 0x010fe2000f8e10ff */
[----:B------:R1:W-:Y:S02]  /*4030*/  LDGSTS.E [R231+0x20000], desc[UR24][R36.64], P5 ;  /* 0x2000000024e77fae */ /* 0x0003e4000a921858 */
[C---:B------:R-:W-:Y:S01]  /*4040*/  IMAD.WIDE R48, R191.reuse, 0x4, R48 ;  /* 0x00000004bf307825 */ /* 0x040fe200078e0230 */
[----:B------:R-:W-:Y:S01]  /*4050*/  CS2R R34, SRZ ;  /* 0x0000000000227805 */ /* 0x000fe2000001ff00 */
[----:B------:R2:W-:Y:S02]  /*4060*/  LDGSTS.E [R230+0x20000], desc[UR24][R38.64], P5 ;  /* 0x2000000026e67fae */ /* 0x0005e4000a921858 */
[----:B------:R-:W-:Y:S01]  /*4070*/  IMAD.WIDE R52, R191, 0x4, R52 ;  /* 0x00000004bf347825 */ /* 0x000fe200078e0234 */
[----:B------:R-:W-:-:S03]  /*4080*/  ISETP.NE.U32.AND P5, PT, R203, RZ, PT ;  /* 0x000000ffcb00720c */ /* 0x000fc60003fa5070 */
[----:B------:R-:W-:Y:S01]  /*4090*/  IMAD.WIDE R54, R191, 0x4, R54 ;  /* 0x00000004bf367825 */ /* 0x000fe200078e0236 */
[----:B-1----:R-:W-:-:S03]  /*40a0*/  LEA R231, R156, UR16, 0x2 ;  /* 0x000000109ce77c11 */ /* 0x002fc6000f8e10ff */
[----:B------:R-:W-:Y:S01]  /*40b0*/  IMAD.WIDE R56, R191, 0x4, R56 ;  /* 0x00000004bf387825 */ /* 0x000fe200078e0238 */
[----:B------:R-:W-:Y:S02]  /*40c0*/  CS2R R36, SRZ ;  /* 0x0000000000247805 */ /* 0x000fe4000001ff00 */
[----:B--2---:R-:W-:Y:S01]  /*40d0*/  LEA R230, R163, UR16, 0x2 ;  /* 0x00000010a3e67c11 */ /* 0x004fe2000f8e10ff */
[----:B------:R1:W-:Y:S01]  /*40e0*/  LDGSTS.E [R231+0x20000], desc[UR24][R40.64], P6 ;  /* 0x2000000028e77fae */ /* 0x0003e2000b121858 */
[----:B------:R-:W-:Y:S01]  /*40f0*/  IMAD.WIDE R50, R191, 0x4, R50 ;  /* 0x00000004bf327825 */ /* 0x000fe200078e0232 */
[----:B------:R-:W-:-:S03]  /*4100*/  CS2R R38, SRZ ;  /* 0x0000000000267805 */ /* 0x000fc6000001ff00 */
[----:B------:R-:W-:-:S04]  /*4110*/  IMAD.WIDE R58, R191, 0x4, R58 ;  /* 0x00000004bf3a7825 */ /* 0x000fc800078e023a */
[----:B------:R-:W-:Y:S01]  /*4120*/  IMAD.WIDE R60, R191, 0x4, R60 ;  /* 0x00000004bf3c7825 */ /* 0x000fe200078e023c */
[----:B-1----:R-:W-:-:S03]  /*4130*/  LEA R231, R157, UR16, 0x2 ;  /* 0x000000109de77c11 */ /* 0x002fc6000f8e10ff */
[C---:B------:R-:W-:Y:S01]  /*4140*/  IMAD.WIDE R62, R191.reuse, 0x4, R62 ;  /* 0x00000004bf3e7825 */ /* 0x040fe200078e023e */
[----:B------:R-:W-:Y:S01]  /*4150*/  CS2R R40, SRZ ;  /* 0x0000000000287805 */ /* 0x000fe2000001ff00 */
[----:B------:R1:W-:Y:S02]  /*4160*/  LDGSTS.E [R231+0x20000], desc[UR24][R42.64], P6 ;  /* 0x200000002ae77fae */ /* 0x0003e4000b121858 */
[----:B------:R-:W-:-:S04]  /*4170*/  IMAD.WIDE R64, R191, 0x4, R64 ;  /* 0x00000004bf407825 */ /* 0x000fc800078e0240 */
[----:B------:R-:W-:-:S04]  /*4180*/  IMAD.WIDE R66, R191, 0x4, R66 ;  /* 0x00000004bf427825 */ /* 0x000fc800078e0242 */
[----:B------:R-:W-:Y:S01]  /*4190*/  IMAD.WIDE R68, R191, 0x4, R68 ;  /* 0x00000004bf447825 */ /* 0x000fe200078e0244 */
[----:B-1----:R-:W-:-:S03]  /*41a0*/  LEA R231, R158, UR16, 0x2 ;  /* 0x000000109ee77c11 */ /* 0x002fc6000f8e10ff */
[C---:B------:R-:W-:Y:S01]  /*41b0*/  IMAD.WIDE R70, R191.reuse, 0x4, R70 ;  /* 0x00000004bf467825 */ /* 0x040fe200078e0246 */
[----:B------:R-:W-:Y:S01]  /*41c0*/  CS2R R42, SRZ ;  /* 0x00000000002a7805 */ /* 0x000fe2000001ff00 */
[----:B------:R1:W-:Y:S02]  /*41d0*/  LDGSTS.E [R231+0x20000], desc[UR24][R44.64], P6 ;  /* 0x200000002ce77fae */ /* 0x0003e4000b121858 */
[C---:B------:R-:W-:Y:S02]  /*41e0*/  IMAD.WIDE R72, R191.reuse, 0x4, R72 ;  /* 0x00000004bf487825 */ /* 0x040fe400078e0248 */
[----:B------:R2:W-:Y:S02]  /*41f0*/  LDGSTS.E [R242+0x20000], desc[UR24][R46.64], P6 ;  /* 0x200000002ef27fae */ /* 0x0005e4000b121858 */
[C---:B------:R-:W-:Y:S01]  /*4200*/  IMAD.WIDE R74, R191.reuse, 0x4, R74 ;  /* 0x00000004bf4a7825 */ /* 0x040fe200078e024a */
[----:B------:R-:W-:Y:S01]  /*4210*/  ISETP.GE.AND P6, PT, R160, UR4, PT ;  /* 0x00000004a0007c0c */ /* 0x000fe2000bfc6270 */
[----:B------:R3:W-:Y:S02]  /*4220*/  LDGSTS.E [R230+0x20000], desc[UR24][R48.64], P4 ;  /* 0x2000000030e67fae */ /* 0x0007e4000a121858 */
[----:B------:R-:W-:Y:S01]  /*4230*/  IMAD.WIDE R76, R191, 0x4, R76 ;  /* 0x00000004bf4c7825 */ /* 0x000fe200078e024c */
[----:B------:R-:W-:-:S02]  /*4240*/  SEL R25, RZ, 0x4, P6 ;  /* 0x00000004ff197807 */ /* 0x000fc40003000000 */
[----:B-1----:R-:W-:Y:S01]  /*4250*/  LEA R231, R164, UR16, 0x2 ;  /* 0x00000010a4e77c11 */ /* 0x002fe2000f8e10ff */
[----:B------:R-:W-:Y:S01]  /*4260*/  IMAD.WIDE R78, R191, 0x4, R78 ;  /* 0x00000004bf4e7825 */ /* 0x000fe200078e024e */
[----:B------:R-:W-:Y:S02]  /*4270*/  CS2R R44, SRZ ;  /* 0x00000000002c7805 */ /* 0x000fe4000001ff00 */
[----:B--2---:R-:W-:Y:S01]  /*4280*/  LEA R242, R167, UR16, 0x2 ;  /* 0x00000010a7f27c11 */ /* 0x004fe2000f8e10ff */
[----:B------:R1:W-:Y:S01]  /*4290*/  LDGSTS.E [R231+0x20000], desc[UR24][R52.64], P4 ;  /* 0x2000000034e77fae */ /* 0x0003e2000a121858 */
[C---:B------:R-:W-:Y:S01]  /*42a0*/  IMAD.WIDE R80, R191.reuse, 0x4, R80 ;  /* 0x00000004bf507825 */ /* 0x040fe200078e0250 */
[----:B------:R-:W-:Y:S02]  /*42b0*/  CS2R R46, SRZ ;  /* 0x00000000002e7805 */ /* 0x000fe4000001ff00 */
[----:B---3--:R-:W-:Y:S02]  /*42c0*/  LEA R230, R168, UR16, 0x2 ;  /* 0x00000010a8e67c11 */ /* 0x008fe4000f8e10ff */
[----:B------:R-:W-:Y:S01]  /*42d0*/  CS2R R48, SRZ ;  /* 0x0000000000307805 */ /* 0x000fe2000001ff00 */
        /* <DEDUP_REMOVED lines=12> */
[----:B------:R1:W-:Y:S01]  /*43a0*/  LDGSTS.E [R231+0x20000], desc[UR24][R56.64], P4 ;  /* 0x2000000038e77fae */ /* 0x0003e2000a121858 */
[----:B------:R-:W-:Y:S01]  /*43b0*/  PLOP3.LUT P4, PT, PT, PT, UP0, 0x80, 0x0 ;  /* 0x000000000000781c */ /* 0x000fe20003f8f008 */
[C---:B------:R-:W-:Y:S02]  /*43c0*/  IMAD.WIDE R84, R191.reuse, 0x4, R84 ;  /* 0x00000004bf547825 */ /* 0x040fe400078e0254 */
[----:B------:R2:W-:Y:S02]  /*43d0*/  LDGSTS.E [R242+0x20000], desc[UR24][R50.64], P0 ;  /* 0x2000000032f27fae */ /* 0x0005e40008121858 */
[C---:B------:R-:W-:Y:S02]  /*43e0*/  IMAD.WIDE R104, R191.reuse, 0x4, R104 ;  /* 0x00000004bf687825 */ /* 0x040fe400078e0268 */
[----:B------:R3:W-:Y:S02]  /*43f0*/  LDGSTS.E [R230+0x20000], desc[UR24][R58.64], P0 ;  /* 0x200000003ae67fae */ /* 0x0007e40008121858 */
[----:B------:R-:W-:Y:S01]  /*4400*/  IMAD.WIDE R106, R191, 0x4, R106 ;  /* 0x00000004bf6a7825 */ /* 0x000fe200078e026a */
[----:B-1----:R-:W-:-:S02]  /*4410*/  LEA R231, R169, UR16, 0x2 ;  /* 0x00000010a9e77c11 */ /* 0x002fc4000f8e10ff */
[----:B------:R-:W-:Y:S01]  /*4420*/  CS2R R56, SRZ ;  /* 0x0000000000387805 */ /* 0x000fe2000001ff00 */
[C---:B------:R-:W-:Y:S01]  /*4430*/  IMAD.WIDE R108, R191.reuse, 0x4, R108 ;  /* 0x00000004bf6c7825 */ /* 0x040fe200078e026c */
[----:B--2---:R-:W-:Y:S01]  /*4440*/  CS2R R50, SRZ ;  /* 0x0000000000327805 */ /* 0x004fe2000001ff00 */
[----:B------:R1:W-:Y:S02]  /*4450*/  LDGSTS.E [R231+0x20000], desc[UR24][R60.64], P0 ;  /* 0x200000003ce77fae */ /* 0x0003e40008121858 */
[C---:B------:R-:W-:Y:S01]  /*4460*/  IMAD.WIDE R86, R191.reuse, 0x4, R86 ;  /* 0x00000004bf567825 */ /* 0x040fe200078e0256 */
[----:B---3--:R-:W-:Y:S02]  /*4470*/  LEA R230, R172, UR16, 0x2 ;  /* 0x00000010ace67c11 */ /* 0x008fe4000f8e10ff */
[----:B------:R-:W-:Y:S01]  /*4480*/  CS2R R58, SRZ ;  /* 0x00000000003a7805 */ /* 0x000fe2000001ff00 */
[----:B------:R-:W-:-:S04]  /*4490*/  IMAD.WIDE R110, R191, 0x4, R110 ;  /* 0x00000004bf6e7825 */ /* 0x000fc800078e026e */
[----:B------:R-:W-:Y:S01]  /*44a0*/  IMAD.WIDE R112, R191, 0x4, R112 ;  /* 0x00000004bf707825 */ /* 0x000fe200078e0270 */
[----:B-1----:R-:W-:-:S03]  /*44b0*/  LEA R231, R170, UR16, 0x2 ;  /* 0x00000010aae77c11 */ /* 0x002fc6000f8e10ff */
[----:B------:R-:W-:Y:S01]  /*44c0*/  IMAD.WIDE R114, R191, 0x4, R114 ;  /* 0x00000004bf727825 */ /* 0x000fe200078e0272 */
[----:B------:R-:W-:Y:S01]  /*44d0*/  CS2R R60, SRZ ;  /* 0x00000000003c7805 */ /* 0x000fe2000001ff00 */
[----:B------:R1:W-:Y:S01]  /*44e0*/  LDGSTS.E [R231+0x20000], desc[UR24][R62.64], P0 ;  /* 0x200000003ee77fae */ /* 0x0003e20008121858 */
[----:B------:R-:W-:Y:S01]  /*44f0*/  ISETP.GE.AND P0, PT, R23, UR4, PT ;  /* 0x0000000417007c0c */ /* 0x000fe2000bf06270 */
[C---:B------:R-:W-:Y:S02]  /*4500*/  IMAD.WIDE R88, R191.reuse, 0x4, R88 ;  /* 0x00000004bf587825 */ /* 0x040fe400078e0258 */
[----:B------:R2:W-:Y:S01]  /*4510*/  LDGSTS.E [R189+0x24000], desc[UR24][R64.64], P2 ;  /* 0x2400000040bd7fae */ /* 0x0005e20009121858 */
[----:B------:R-:W-:Y:S01]  /*4520*/  SEL R24, RZ, 0x4, P0 ;  /* 0x00000004ff187807 */ /* 0x000fe20000000000 */
[C---:B------:R-:W-:Y:S01]  /*4530*/  IMAD.WIDE R116, R191.reuse, 0x4, R116 ;  /* 0x00000004bf747825 */ /* 0x040fe200078e0274 */
[----:B------:R-:W-:Y:S01]  /*4540*/  PLOP3.LUT P0, PT, PT, PT, UP0, 0x80, 0x0 ;  /* 0x000000000000781c */ /* 0x000fe20003f0f008 */
[----:B------:R3:W-:Y:S01]  /*4550*/  LDGSTS.E [R189+0x24090], desc[UR24][R66.64], P2 ;  /* 0x2409000042bd7fae */ /* 0x0007e20009121858 */
[----:B------:R-:W-:Y:S01]  /*4560*/  SEL R24, R24, RZ, P4 ;  /* 0x000000ff18187207 */ /* 0x000fe20002000000 */
[----:B------:R-:W-:Y:S01]  /*4570*/  IMAD.WIDE R118, R191, 0x4, R118 ;  /* 0x00000004bf767825 */ /* 0x000fe200078e0276 */
[----:B------:R-:W-:Y:S01]  /*4580*/  PLOP3.LUT P4, PT, PT, PT, UP0, 0x80, 0x0 ;  /* 0x000000000000781c */ /* 0x000fe20003f8f008 */
[----:B------:R4:W-:Y:S01]  /*4590*/  LDGSTS.E [R189+0x24120], desc[UR24][R68.64], P2 ;  /* 0x2412000044bd7fae */ /* 0x0009e20009121858 */
[----:B------:R-:W-:Y:S01]  /*45a0*/  SEL R25, R25, RZ, P0 ;  /* 0x000000ff19197207 */ /* 0x000fe20000000000 */
[----:B------:R-:W-:Y:S01]  /*45b0*/  IMAD.WIDE R120, R191, 0x4, R120 ;  /* 0x00000004bf787825 */ /* 0x000fe200078e0278 */
[----:B-1----:R-:W-:Y:S01]  /*45c0*/  LEA R231, R171, UR16, 0x2 ;  /* 0x00000010abe77c11 */ /* 0x002fe2000f8e10ff */
[----:B------:R1:W-:Y:S01]  /*45d0*/  LDGSTS.E [R189+0x241b0], desc[UR24][R70.64], P2 ;  /* 0x241b000046bd7fae */ /* 0x0003e20009121858 */
[----:B------:R-:W-:Y:S01]  /*45e0*/  ISETP.GE.AND P2, PT, R161, UR4, PT ;  /* 0x00000004a1007c0c */ /* 0x000fe2000bf46270 */
[C---:B------:R-:W-:Y:S01]  /*45f0*/  IMAD.WIDE R122, R191.reuse, 0x4, R122 ;  /* 0x00000004bf7a7825 */ /* 0x040fe200078e027a */
[----:B------:R-:W-:Y:S01]  /*4600*/  PLOP3.LUT P0, PT, PT, PT, UP0, 0x80, 0x0 ;  /* 0x000000000000781c */ /* 0x000fe20003f0f008 */
[----:B------:R1:W-:Y:S01]  /*4610*/  LDGSTS.E [R189+0x24010], desc[UR24][R72.64], P1 ;  /* 0x2401000048bd7fae */ /* 0x0003e20008921858 */
[----:B------:R-:W-:Y:S01]  /*4620*/  SEL R26, RZ, 0x4, P2 ;  /* 0x00000004ff1a7807 */ /* 0x000fe20001000000 */
[----:B------:R-:W-:Y:S01]  /*4630*/  UISETP.GE.AND UP0, UPT, UR6, 0x40, UPT ;  /* 0x000000400600788c */ /* 0x000fe2000bf06270 */
[----:B------:R-:W-:Y:S01]  /*4640*/  ISETP.GE.AND P2, PT, R162, UR4, PT ;  /* 0x00000004a2007c0c */ /* 0x000fe2000bf46270 */
[----:B------:R1:W-:Y:S01]  /*4650*/  LDGSTS.E [R189+0x24080], desc[UR24][R74.64], P1 ;  /* 0x240800004abd7fae */ /* 0x0003e20008921858 */
[----:B------:R-:W-:Y:S01]  /*4660*/  SEL R26, R26, RZ, P4 ;  /* 0x000000ff1a1a7207 */ /* 0x000fe20002000000 */
[C---:B------:R-:W-:Y:S01]  /*4670*/  IMAD.WIDE R124, R191.reuse, 0x4, R124 ;  /* 0x00000004bf7c7825 */ /* 0x040fe200078e027c */
[----:B------:R-:W-:Y:S01]  /*4680*/  SEL R27, RZ, 0x4, P2 ;  /* 0x00000004ff1b7807 */ /* 0x000fe20001000000 */
[----:B------:R1:W-:Y:S01]  /*4690*/  LDGSTS.E [R189+0x24130], desc[UR24][R76.64], P1 ;  /* 0x241300004cbd7fae */ /* 0x0003e20008921858 */
[----:B------:R-:W-:Y:S01]  /*46a0*/  ISETP.NE.U32.AND P2, PT, R24, RZ, PT ;  /* 0x000000ff1800720c */ /* 0x000fe20003f45070 */
[----:B------:R-:W-:Y:S01]  /*46b0*/  IMAD.WIDE R126, R191, 0x4, R126 ;  /* 0x00000004bf7e7825 */ /* 0x000fe200078e027e */
[----:B------:R-:W-:Y:S01]  /*46c0*/  ISETP.NE.U32.AND P4, PT, R25, RZ, PT ;  /* 0x000000ff1900720c */ /* 0x000fe20003f85070 */
[----:B------:R1:W-:Y:S01]  /*46d0*/  LDGSTS.E [R189+0x241a0], desc[UR24][R78.64], P1 ;  /* 0x241a00004ebd7fae */ /* 0x0003e20008921858 */
[----:B------:R-:W-:Y:S01]  /*46e0*/  SEL R27, R27, RZ, P0 ;  /* 0x000000ff1b1b7207 */ /* 0x000fe20000000000 */
[----:B------:R-:W-:Y:S01]  /*46f0*/  IMAD.WIDE R24, R191, 0x4, R90 ;  /* 0x00000004bf187825 */ /* 0x000fe200078e025a */
[----:B------:R-:W-:Y:S01]  /*4700*/  ISETP.NE.U32.AND P0, PT, R26, RZ, PT ;  /* 0x000000ff1a00720c */ /* 0x000fe20003f05070 */
[----:B------:R-:W-:Y:S01]  /*4710*/  LDGSTS.E [R189+0x24020], desc[UR24][R80.64], P3 ;  /* 0x2402000050bd7fae */ /* 0x000fe20009921858 */
[----:B------:R-:W-:-:S02]  /*4720*/  ISETP.NE.U32.AND P6, PT, R27, RZ, PT ;  /* 0x000000ff1b00720c */ /* 0x000fc40003fc5070 */
[----:B------:R-:W-:Y:S02]  /*4730*/  CS2R R90, SRZ ;  /* 0x00000000005a7805 */ /* 0x000fe4000001ff00 */
[----:B------:R-:W-:Y:S01]  /*4740*/  CS2R R26, SRZ ;  /* 0x00000000001a7805 */ /* 0x000fe2000001ff00 */
[----:B------:R1:W-:Y:S01]  /*4750*/  LDGSTS.E [R189+0x240b0], desc[UR24][R92.64], P3 ;  /* 0x240b00005cbd7fae */ /* 0x0003e20009921858 */
[----:B------:R-:W-:Y:S02]  /*4760*/  CS2R R62, SRZ ;  /* 0x00000000003e7805 */ /* 0x000fe4000001ff00 */
[----:B--2---:R-:W-:Y:S02]  /*4770*/  CS2R R64, SRZ ;  /* 0x0000000000407805 */ /* 0x004fe4000001ff00 */
[----:B---3--:R-:W-:Y:S01]  /*4780*/  CS2R R66, SRZ ;  /* 0x0000000000427805 */ /* 0x008fe2000001ff00 */
[----:B------:R2:W-:Y:S01]  /*4790*/  LDGSTS.E [R189+0x24100], desc[UR24][R94.64], P3 ;  /* 0x241000005ebd7fae */ /* 0x0005e20009921858 */
[----:B----4-:R-:W-:-:S02]  /*47a0*/  CS2R R68, SRZ ;  /* 0x0000000000447805 */ /* 0x010fc4000001ff00 */
[----:B-1----:R-:W-:Y:S02]  /*47b0*/  CS2R R70, SRZ ;  /* 0x0000000000467805 */ /* 0x002fe4000001ff00 */
[----:B------:R-:W-:Y:S01]  /*47c0*/  CS2R R72, SRZ ;  /* 0x0000000000487805 */ /* 0x000fe2000001ff00 */
[----:B------:R1:W-:Y:S01]  /*47d0*/  LDGSTS.E [R189+0x24190], desc[UR24][R96.64], P3 ;  /* 0x2419000060bd7fae */ /* 0x0003e20009921858 */
[----:B------:R-:W-:Y:S02]  /*47e0*/  CS2R R74, SRZ ;  /* 0x00000000004a7805 */ /* 0x000fe4000001ff00 */
[----:B------:R-:W-:Y:S02]  /*47f0*/  CS2R R76, SRZ ;  /* 0x00000000004c7805 */ /* 0x000fe4000001ff00 */
[----:B------:R-:W-:Y:S01]  /*4800*/  CS2R R78, SRZ ;  /* 0x00000000004e7805 */ /* 0x000fe2000001ff00 */
[----:B------:R3:W-:Y:S01]  /*4810*/  LDGSTS.E [R189+0x24030], desc[UR24][R82.64], P5 ;  /* 0x2403000052bd7fae */ /* 0x0007e2000a921858 */
[----:B------:R-:W-:-:S02]  /*4820*/  CS2R R92, SRZ ;  /* 0x00000000005c7805 */ /* 0x000fc4000001ff00 */
[----:B------:R-:W-:Y:S01]  /*4830*/  CS2R R80, SRZ ;  /* 0x0000000000507805 */ /* 0x000fe2000001ff00 */
[----:B------:R4:W-:Y:S01]  /*4840*/  LDGSTS.E [R189+0x240a0], desc[UR24][R98.64], P5 ;  /* 0x240a000062bd7fae */ /* 0x0009e2000a921858 */
[----:B--2---:R-:W-:-:S03]  /*4850*/  CS2R R94, SRZ ;  /* 0x00000000005e7805 */ /* 0x004fc6000001ff00 */
[----:B------:R2:W-:Y:S01]  /*4860*/  LDGSTS.E [R189+0x24110], desc[UR24][R100.64], P5 ;  /* 0x2411000064bd7fae */ /* 0x0005e2000a921858 */
[----:B-1----:R-:W-:-:S03]  /*4870*/  CS2R R96, SRZ ;  /* 0x0000000000607805 */ /* 0x002fc6000001ff00 */
[----:B------:R1:W-:Y:S01]  /*4880*/  LDGSTS.E [R189+0x24180], desc[UR24][R102.64], P5 ;  /* 0x2418000066bd7fae */ /* 0x0003e2000a921858 */
[----:B---3--:R-:W-:-:S03]  /*4890*/  CS2R R82, SRZ ;  /* 0x0000000000527805 */ /* 0x008fc6000001ff00 */
[----:B------:R3:W-:Y:S01]  /*48a0*/  LDGSTS.E [R231+0x20000], desc[UR24][R84.64], P2 ;  /* 0x2000000054e77fae */ /* 0x0007e20009121858 */
[----:B----4-:R-:W-:-:S03]  /*48b0*/  CS2R R98, SRZ ;  /* 0x0000000000627805 */ /* 0x010fc6000001ff00 */
[----:B------:R4:W-:Y:S01]  /*48c0*/  LDGSTS.E [R230+0x20000], desc[UR24][R104.64], P2 ;  /* 0x2000000068e67fae */ /* 0x0009e20009121858 */
[----:B--2---:R-:W-:Y:S02]  /*48d0*/  CS2R R100, SRZ ;  /* 0x0000000000647805 */ /* 0x004fe4000001ff00 */
[----:B-1----:R-:W-:Y:S02]  /*48e0*/  CS2R R102, SRZ ;  /* 0x0000000000667805 */ /* 0x002fe4000001ff00 */
[----:B---3--:R-:W-:Y:S02]  /*48f0*/  LEA R231, R173, UR16, 0x2 ;  /* 0x00000010ade77c11 */ /* 0x008fe4000f8e10ff */
[----:B------:R-:W-:Y:S02]  /*4900*/  CS2R R84, SRZ ;  /* 0x0000000000547805 */ /* 0x000fe4000001ff00 */
[----:B----4-:R-:W-:Y:S01]  /*4910*/  LEA R230, R174, UR16, 0x2 ;  /* 0x00000010aee67c11 */ /* 0x010fe2000f8e10ff */
[----:B------:R1:W-:Y:S01]  /*4920*/  LDGSTS.E [R231+0x20000], desc[UR24][R106.64], P2 ;  /* 0x200000006ae77fae */ /* 0x0003e20009121858 */
[----:B------:R-:W-:-:S03]  /*4930*/  CS2R R104, SRZ ;  /* 0x0000000000687805 */ /* 0x000fc6000001ff00 */
[----:B------:R2:W-:Y:S01]  /*4940*/  LDGSTS.E [R230+0x20000], desc[UR24][R108.64], P2 ;  /* 0x200000006ce67fae */ /* 0x0005e20009121858 */
[----:B-1----:R-:W-:Y:S02]  /*4950*/  LEA R231, R175, UR16, 0x2 ;  /* 0x00000010afe77c11 */ /* 0x002fe4000f8e10ff */
[----:B------:R-:W-:Y:S02]  /*4960*/  CS2R R106, SRZ ;  /* 0x00000000006a7805 */ /* 0x000fe4000001ff00 */
[----:B--2---:R-:W-:Y:S01]  /*4970*/  LEA R230, R176, UR16, 0x2 ;  /* 0x00000010b0e67c11 */ /* 0x004fe2000f8e10ff */
        /* <DEDUP_REMOVED lines=21> */
[----:B------:R-:W-:Y:S02]  /*4ad0*/  PLOP3.LUT P0, PT, PT, PT, UP0, 0x40, 0x0 ;  /* 0x000000000000781c */ /* 0x000fe40003f0e808 */
[----:B-1----:R-:W-:Y:S02]  /*4ae0*/  LEA R231, R183, UR16, 0x2 ;  /* 0x00000010b7e77c11 */ /* 0x002fe4000f8e10ff */
[----:B------:R-:W-:Y:S02]  /*4af0*/  CS2R R118, SRZ ;  /* 0x0000000000767805 */ /* 0x000fe4000001ff00 */
[----:B--2---:R-:W-:Y:S01]  /*4b00*/  LEA R230, R185, UR16, 0x2 ;  /* 0x00000010b9e67c11 */ /* 0x004fe2000f8e10ff */
[----:B------:R1:W-:Y:S01]  /*4b10*/  LDGSTS.E [R231+0x20000], desc[UR24][R24.64], P6 ;  /* 0x2000000018e77fae */ /* 0x0003e2000b121858 */
[----:B------:R-:W-:-:S03]  /*4b20*/  CS2R R120, SRZ ;  /* 0x0000000000787805 */ /* 0x000fc6000001ff00 */
[----:B------:R2:W-:Y:S04]  /*4b30*/  LDGSTS.E [R252+0x20000], desc[UR24][R122.64], P6 ;  /* 0x200000007afc7fae */ /* 0x0005e8000b121858 */
[----:B------:R3:W-:Y:S01]  /*4b40*/  LDGSTS.E [R230+0x20000], desc[UR24][R124.64], P6 ;  /* 0x200000007ce67fae */ /* 0x0007e2000b121858 */
[----:B-1----:R-:W-:Y:S02]  /*4b50*/  LEA R231, R186, UR16, 0x2 ;  /* 0x00000010bae77c11 */ /* 0x002fe4000f8e10ff */
[----:B------:R-:W-:Y:S02]  /*4b60*/  CS2R R24, SRZ ;  /* 0x0000000000187805 */ /* 0x000fe4000001ff00 */
[----:B--2---:R-:W-:Y:S01]  /*4b70*/  CS2R R122, SRZ ;  /* 0x00000000007a7805 */ /* 0x004fe2000001ff00 */
[----:B------:R1:W-:Y:S01]  /*4b80*/  LDGSTS.E [R231+0x20000], desc[UR24][R126.64], P6 ;  /* 0x200000007ee77fae */ /* 0x0003e2000b121858 */
[----:B---3--:R-:W-:-:S03]  /*4b90*/  CS2R R124, SRZ ;  /* 0x00000000007c7805 */ /* 0x008fc6000001ff00 */
[----:B------:R-:W0:Y:S01]  /*4ba0*/  LDGDEPBAR ;  /* 0x00000000000079af */ /* 0x000e220000000000 */
[----:B-1----:R-:W-:Y:S01]  /*4bb0*/  CS2R R126, SRZ ;  /* 0x00000000007e7805 */ /* 0x002fe2000001ff00 */
[----:B------:R-:W-:Y:S06]  /*4bc0*/  @P0 BRA `(.L_x_0) ;  /* 0x00000030003c0947 */ /* 0x000fec0003800000 */
[----:B------:R-:W2:Y:S01]  /*4bd0*/  LDL.LU R230, [R1+0x78] ;  /* 0x0000780001e67983 */ /* 0x000ea20000300800 */
[----:B------:R-:W-:Y:S01]  /*4be0*/  IMAD.IADD R187, R187, 0x1, R188 ;  /* 0x00000001bbbb7824 */ /* 0x000fe200078e02bc */
[----:B------:R-:W1:Y:S01]  /*4bf0*/  LDC.64 R24, c[0x0][0x218] ;  /* 0x00008600ff187b82 */ /* 0x000e620000000a00 */
[----:B------:R-:W-:Y:S01]  /*4c00*/  USHF.R.S32.HI UR7, URZ, 0x1f, UR6 ;  /* 0x0000001f3f077899 */ /* 0x000fe20008011406 */
[----:B------:R-:W3:Y:S01]  /*4c10*/  LDL.LU R250, [R1+0x7c] ;  /* 0x00007c0001fa7983 */ /* 0x000ee20000300800 */
[----:B------:R-:W-:Y:S02]  /*4c20*/  SHF.R.S32.HI R66, RZ, 0x1f, R191 ;  /* 0x0000001fff427819 */ /* 0x000fe400000114bf */
[----:B------:R-:W-:Y:S02]  /*4c30*/  CS2R R88, SRZ ;  /* 0x0000000000587805 */ /* 0x000fe4000001ff00 */
[----:B------:R-:W-:Y:S01]  /*4c40*/  CS2R R90, SRZ ;  /* 0x00000000005a7805 */ /* 0x000fe2000001ff00 */
[----:B------:R-:W4:Y:S01]  /*4c50*/  LDL.LU R242, [R1+0x80] ;  /* 0x0000800001f27983 */ /* 0x000f220000300800 */
[----:B------:R-:W-:-:S02]  /*4c60*/  CS2R R92, SRZ ;  /* 0x00000000005c7805 */ /* 0x000fc4000001ff00 */
[----:B------:R-:W-:Y:S02]  /*4c70*/  CS2R R94, SRZ ;  /* 0x00000000005e7805 */ /* 0x000fe4000001ff00 */
[----:B------:R-:W-:Y:S01]  /*4c80*/  CS2R R96, SRZ ;  /* 0x0000000000607805 */ /* 0x000fe2000001ff00 */
[----:B------:R-:W4:Y:S01]  /*4c90*/  LDL.LU R221, [R1+0x84] ;  /* 0x0000840001dd7983 */ /* 0x000f220000300800 */
[----:B------:R-:W-:Y:S02]  /*4ca0*/  CS2R R98, SRZ ;  /* 0x0000000000627805 */ /* 0x000fe4000001ff00 */
        /* <DEDUP_REMOVED lines=41> */
[----:B------:R-:W-:Y:S02]  /*4f40*/  CS2R R48, SRZ ;  /* 0x0000000000307805 */ /* 0x000fe4000001ff00 */
[----:B------:R-:W-:-:S02]  /*4f50*/  CS2R R50, SRZ ;  /* 0x0000000000327805 */ /* 0x000fc4000001ff00 */
[----:B------:R-:W-:Y:S02]  /*4f60*/  CS2R R52, SRZ ;  /* 0x0000000000347805 */ /* 0x000fe4000001ff00 */
[----:B------:R-:W-:Y:S02]  /*4f70*/  CS2R R54, SRZ ;  /* 0x0000000000367805 */ /* 0x000fe4000001ff00 */
        /* <DEDUP_REMOVED lines=14> */
[----:B------:R-:W-:Y:S01]  /*5060*/  CS2R R86, SRZ ;  /* 0x0000000000567805 */ /* 0x000fe2000001ff00 */
[----:B------:R-:W-:Y:S01]  /*5070*/  UIADD3 UR19, UR19, -0x80, URZ ;  /* 0xffffff8013137890 */ /* 0x000fe2000fffe03f */
[----:B------:R-:W-:Y:S01]  /*5080*/  UMOV UR4, URZ ;  /* 0x0000003f00047c82 */ /* 0x000fe20008000000 */
[----:B------:R-:W-:Y:S01]  /*5090*/  UMOV UR20, 0x1 ;  /* 0x0000000100147882 */ /* 0x000fe20000000000 */
[----:B------:R-:W-:Y:S01]  /*50a0*/  UMOV UR17, 0xffffffff ;  /* 0xffffffff00117882 */ /* 0x000fe20000000000 */
[----:B------:R-:W-:Y:S01]  /*50b0*/  ULDC.64 UR26, c[0x0][0x210] ;  /* 0x00008400001a7ab9 */ /* 0x000fe20000000a00 */
[----:B--2---:R-:W-:-:S02]  /*50c0*/  SHF.R.S32.HI R231, RZ, 0x1f, R230 ;  /* 0x0000001fffe77819 */ /* 0x004fc400000114e6 */
[C---:B------:R-:W-:Y:S02]  /*50d0*/  LEA R232, P0, R230.reuse, 0x200, 0x2 ;  /* 0x00000200e6e87811 */ /* 0x040fe400078010ff */
[----:B---3--:R-:W-:Y:S02]  /*50e0*/  SHF.R.S32.HI R229, RZ, 0x1f, R250 ;  /* 0x0000001fffe57819 */ /* 0x008fe400000114fa */
[----:B------:R-:W-:Y:S02]  /*50f0*/  LEA.HI.X R231, R230, RZ, R231, 0x2, P0 ;  /* 0x000000ffe6e77211 */ /* 0x000fe400000f14e7 */
[----:B------:R-:W-:Y:S02]  /*5100*/  LEA R230, P0, R250, 0x200, 0x2 ;  /* 0x00000200fae67811 */ /* 0x000fe400078010ff */
[----:B----4-:R-:W-:Y:S02]  /*5110*/  SHF.R.S32.HI R227, RZ, 0x1f, R242 ;  /* 0x0000001fffe37819 */ /* 0x010fe400000114f2 */
[----:B------:R-:W-:-:S02]  /*5120*/  LEA R228, P1, R242, 0x200, 0x2 ;  /* 0x00000200f2e47811 */ /* 0x000fc400078210ff */
[----:B------:R-:W-:Y:S02]  /*5130*/  LEA.HI.X R229, R250, RZ, R229, 0x2, P0 ;  /* 0x000000fffae57211 */ /* 0x000fe400000f14e5 */
[----:B------:R-:W2:Y:S01]  /*5140*/  LDL.LU R250, [R1+0xb0] ;  /* 0x0000b00001fa7983 */ /* 0x000ea20000300800 */
[----:B------:R-:W-:-:S03]  /*5150*/  LEA.HI.X R227, R242, RZ, R227, 0x2, P1 ;  /* 0x000000fff2e37211 */ /* 0x000fc600008f14e3 */
[----:B------:R-:W3:Y:S01]  /*5160*/  LDL.LU R242, [R1+0xb4] ;  /* 0x0000b40001f27983 */ /* 0x000ee20000300800 */
[----:B------:R-:W-:Y:S02]  /*5170*/  SHF.R.S32.HI R225, RZ, 0x1f, R221 ;  /* 0x0000001fffe17819 */ /* 0x000fe400000114dd */
[----:B------:R-:W-:-:S04]  /*5180*/  LEA R226, P2, R221, 0x200, 0x2 ;  /* 0x00000200dde27811 */ /* 0x000fc800078410ff */
[----:B------:R-:W-:Y:S02]  /*5190*/  LEA.HI.X R225, R221, RZ, R225, 0x2, P2 ;  /* 0x000000ffdde17211 */ /* 0x000fe400010f14e1 */
[----:B------:R-:W-:Y:S02]  /*51a0*/  SHF.R.S32.HI R217, RZ, 0x1f, R213 ;  /* 0x0000001fffd97819 */ /* 0x000fe400000114d5 */
[----:B------:R-:W-:-:S04]  /*51b0*/  LEA R218, P2, R213, 0x200, 0x2 ;  /* 0x00000200d5da7811 */ /* 0x000fc800078410ff */
[----:B------:R-:W-:Y:S01]  /*51c0*/  LEA.HI.X R217, R213, RZ, R217, 0x2, P2 ;  /* 0x000000ffd5d97211 */ /* 0x000fe200010f14d9 */
[----:B------:R-:W-:Y:S01]  /*51d0*/  VIADD R26, R187, 0x3c ;  /* 0x0000003cbb1a7836 */ /* 0x000fe20000000000 */
[----:B------:R-:W-:Y:S02]  /*51e0*/  SHF.R.S32.HI R209, RZ, 0x1f, R248 ;  /* 0x0000001fffd17819 */ /* 0x000fe400000114f8 */
[----:B------:R-:W-:-:S04]  /*51f0*/  LEA R210, P2, R248, 0x200, 0x2 ;  /* 0x00000200f8d27811 */ /* 0x000fc800078410ff */
[----:B------:R-:W-:Y:S01]  /*5200*/  LEA.HI.X R209, R248, RZ, R209, 0x2, P2 ;  /* 0x000000fff8d17211 */ /* 0x000fe200010f14d1 */
[CC--:B------:R-:W-:Y:S01]  /*5210*/  IMAD R189, R26.reuse, R190.reuse, R239 ;  /* 0x000000be1abd7224 */ /* 0x0c0fe200078e02ef */
[C---:B------:R-:W-:Y:S01]  /*5220*/  LOP3.LUT R27, R187.reuse, 0x38, RZ, 0xfc, !PT ;  /* 0x00000038bb1b7812 */ /* 0x040fe200078efcff */
[----:B------:R-:W-:Y:S02]  /*5230*/  IMAD R188, R26, R190, R238 ;  /* 0x000000be1abc7224 */ /* 0x000fe400078e02ee */
[C---:B------:R-:W-:Y:S01]  /*5240*/  VIADD R28, R187.reuse, 0x34 ;  /* 0x00000034bb1c7836 */ /* 0x040fe20000000000 */
[C---:B------:R-:W-:Y:S01]  /*5250*/  LOP3.LUT R29, R187.reuse, 0x30, RZ, 0xfc, !PT ;  /* 0x00000030bb1d7812 */ /* 0x040fe200078efcff */
[C---:B------:R-:W-:Y:S01]  /*5260*/  VIADD R30, R187.reuse, 0x2c ;  /* 0x0000002cbb1e7836 */ /* 0x040fe20000000000 */
[C---:B------:R-:W-:Y:S01]  /*5270*/  LOP3.LUT R31, R187.reuse, 0x28, RZ, 0xfc, !PT ;  /* 0x00000028bb1f7812 */ /* 0x040fe200078efcff */
[C---:B------:R-:W-:Y:S01]  /*5280*/  VIADD R32, R187.reuse, 0x24 ;  /* 0x00000024bb207836 */ /* 0x040fe20000000000 */
[C---:B------:R-:W-:Y:S01]  /*5290*/  LOP3.LUT R33, R187.reuse, 0x20, RZ, 0xfc, !PT ;  /* 0x00000020bb217812 */ /* 0x040fe200078efcff */
[----:B------:R-:W-:Y:S01]  /*52a0*/  VIADD R34, R187, 0x1c ;  /* 0x0000001cbb227836 */ /* 0x000fe20000000000 */
[----:B------:R-:W-:-:S02]  /*52b0*/  SHF.R.S32.HI R223, RZ, 0x1f, R222 ;  /* 0x0000001fffdf7819 */ /* 0x000fc400000114de */
[C---:B------:R-:W-:Y:S02]  /*52c0*/  LEA R224, P3, R222.reuse, 0x200, 0x2 ;  /* 0x00000200dee07811 */ /* 0x040fe400078610ff */
[----:B------:R-:W-:Y:S02]  /*52d0*/  SHF.R.S32.HI R221, RZ, 0x1f, R233 ;  /* 0x0000001fffdd7819 */ /* 0x000fe400000114e9 */
[----:B------:R-:W-:Y:S02]  /*52e0*/  LEA.HI.X R223, R222, RZ, R223, 0x2, P3 ;  /* 0x000000ffdedf7211 */ /* 0x000fe400018f14df */
[----:B------:R-:W-:Y:S02]  /*52f0*/  LEA R222, P0, R233, 0x200, 0x2 ;  /* 0x00000200e9de7811 */ /* 0x000fe400078010ff */
[----:B------:R-:W-:Y:S02]  /*5300*/  SHF.R.S32.HI R215, RZ, 0x1f, R214 ;  /* 0x0000001fffd77819 */ /* 0x000fe400000114d6 */
[----:B------:R-:W-:-:S02]  /*5310*/  LEA R216, P3, R214, 0x200, 0x2 ;  /* 0x00000200d6d87811 */ /* 0x000fc400078610ff */
[----:B------:R-:W-:Y:S02]  /*5320*/  LOP3.LUT R35, R187, 0x18, RZ, 0xfc, !PT ;  /* 0x00000018bb237812 */ /* 0x000fe400078efcff */
[----:B------:R-:W-:Y:S02]  /*5330*/  LEA.HI.X R221, R233, RZ, R221, 0x2, P0 ;  /* 0x000000ffe9dd7211 */ /* 0x000fe400000f14dd */
[----:B------:R-:W-:Y:S02]  /*5340*/  LEA.HI.X R215, R214, RZ, R215, 0x2, P3 ;  /* 0x000000ffd6d77211 */ /* 0x000fe400018f14d7 */
[----:B------:R-:W-:Y:S02]  /*5350*/  SHF.R.S32.HI R213, RZ, 0x1f, R234 ;  /* 0x0000001fffd57819 */ /* 0x000fe400000114ea */
[----:B------:R-:W-:Y:S01]  /*5360*/  LEA R214, P0, R234, 0x200, 0x2 ;  /* 0x00000200ead67811 */ /* 0x000fe200078010ff */
[----:B------:R-:W-:Y:S01]  /*5370*/  VIADD R36, R187, 0x14 ;  /* 0x00000014bb247836 */ /* 0x000fe20000000000 */
[----:B------:R-:W-:-:S02]  /*5380*/  SHF.R.S32.HI R219, RZ, 0x1f, R212 ;  /* 0x0000001fffdb7819 */ /* 0x000fc400000114d4 */
[----:B------:R-:W-:Y:S02]  /*5390*/  LEA R220, P1, R212, 0x200, 0x2 ;  /* 0x00000200d4dc7811 */ /* 0x000fe400078210ff */
[----:B------:R-:W-:Y:S02]  /*53a0*/  LEA.HI.X R213, R234, RZ, R213, 0x2, P0 ;  /* 0x000000ffead57211 */ /* 0x000fe400000f14d5 */
[----:B------:R-:W-:Y:S02]  /*53b0*/  SHF.R.S32.HI R205, RZ, 0x1f, R249 ;  /* 0x0000001fffcd7819 */ /* 0x000fe400000114f9 */
[----:B------:R-:W-:Y:S02]  /*53c0*/  LEA R206, P0, R249, 0x200, 0x2 ;  /* 0x00000200f9ce7811 */ /* 0x000fe400078010ff */
[----:B------:R-:W-:Y:S02]  /*53d0*/  LEA.HI.X R219, R212, RZ, R219, 0x2, P1 ;  /* 0x000000ffd4db7211 */ /* 0x000fe400008f14db */
[----:B------:R-:W-:-:S02]  /*53e0*/  SHF.R.S32.HI R211, RZ, 0x1f, R247 ;  /* 0x0000001fffd37819 */ /* 0x000fc400000114f7 */
[----:B------:R-:W-:Y:S02]  /*53f0*/  LEA R212, P1, R247, 0x200, 0x2 ;  /* 0x00000200f7d47811 */ /* 0x000fe400078210ff */
[----:B------:R-:W-:Y:S02]  /*5400*/  LEA.HI.X R205, R249, RZ, R205, 0x2, P0 ;  /* 0x000000fff9cd7211 */ /* 0x000fe400000f14cd */
[----:B------:R-:W-:Y:S02]  /*5410*/  LOP3.LUT R249, R187, 0x10, RZ, 0xfc, !PT ;  /* 0x00000010bbf97812 */ /* 0x000fe400078efcff */
[----:B------:R-:W-:Y:S02]  /*5420*/  SHF.R.S32.HI R207, RZ, 0x1f, R235 ;  /* 0x0000001fffcf7819 */ /* 0x000fe400000114eb */
[----:B------:R-:W-:Y:S02]  /*5430*/  LEA R208, P3, R235, 0x200, 0x2 ;  /* 0x00000200ebd07811 */ /* 0x000fe400078610ff */
[----:B------:R-:W-:Y:S01]  /*5440*/  LEA.HI.X R211, R247, RZ, R211, 0x2, P1 ;  /* 0x000000fff7d37211 */ /* 0x000fe200008f14d3 */
[C---:B------:R-:W-:Y:S01]  /*5450*/  VIADD R245, R187.reuse, 0xc ;  /* 0x0000000cbbf57836 */ /* 0x040fe20000000000 */
[C---:B------:R-:W-:Y:S01]  /*5460*/  LOP3.LUT R241, R187.reuse, 0x8, RZ, 0xfc, !PT ;  /* 0x00000008bbf17812 */ /* 0x040fe200078efcff */
[----:B------:R-:W-:Y:S01]  /*5470*/  VIADD R37, R187, 0x4 ;  /* 0x00000004bb257836 */ /* 0x000fe20000000000 */
[----:B------:R-:W-:Y:S01]  /*5480*/  LEA.HI.X R207, R235, RZ, R207, 0x2, P3 ;  /* 0x000000ffebcf7211 */ /* 0x000fe200018f14cf */
[CC--:B------:R-:W-:Y:S01]  /*5490*/  IMAD R236, R187.reuse, R190.reuse, R240 ;  /* 0x000000bebbec7224 */ /* 0x0c0fe200078e02f0 */
[----:B------:R-:W-:Y:S01]  /*54a0*/  ULEA.HI UR7, UR7, UR6, URZ, 0x6 ;  /* 0x0000000607077291 */ /* 0x000fe2000f8f303f */
[----:B------:R-:W-:-:S02]  /*54b0*/  IMAD R235, R187, R190, R239 ;  /* 0x000000bebbeb7224 */ /* 0x000fc400078e02ef */
[CC--:B------:R-:W-:Y:S02]  /*54c0*/  IMAD R234, R187.reuse, R190.reuse, R238 ;  /* 0x000000bebbea7224 */ /* 0x0c0fe400078e02ee */
[----:B------:R-:W-:Y:S01]  /*54d0*/  IMAD R233, R187, R190, R237 ;  /* 0x000000bebbe97224 */ /* 0x000fe200078e02ed */
[----:B-1----:R-:W-:Y:S01]  /*54e0*/  LEA R187, P0, R191, R24, 0x3 ;  /* 0x00000018bfbb7211 */ /* 0x002fe200078018ff */
[-CC-:B------:R-:W-:Y:S02]  /*54f0*/  IMAD R251, R249, R190.reuse, R239.reuse ;  /* 0x000000bef9fb7224 */ /* 0x180fe400078e02ef */
[CC--:B------:R-:W-:Y:S02]  /*5500*/  IMAD R248, R245.reuse, R190.reuse, R240 ;  /* 0x000000bef5f87224 */ /* 0x0c0fe400078e02f0 */
[CC--:B------:R-:W-:Y:S02]  /*5510*/  IMAD R247, R245.reuse, R190.reuse, R239 ;  /* 0x000000bef5f77224 */ /* 0x0c0fe400078e02ef */
[----:B------:R-:W-:-:S02]  /*5520*/  IMAD R246, R245, R190, R238 ;  /* 0x000000bef5f67224 */ /* 0x000fc400078e02ee */
[CC--:B------:R-:W-:Y:S02]  /*5530*/  IMAD R244, R241.reuse, R190.reuse, R240 ;  /* 0x000000bef1f47224 */ /* 0x0c0fe400078e02f0 */
[-C--:B------:R-:W-:Y:S02]  /*5540*/  IMAD R243, R241, R190.reuse, R239 ;  /* 0x000000bef1f37224 */ /* 0x080fe400078e02ef */
[----:B------:R-:W-:Y:S01]  /*5550*/  IMAD R245, R245, R190, R237 ;  /* 0x000000bef5f57224 */ /* 0x000fe200078e02ed */
[----:B------:R-:W-:-:S04]  /*5560*/  USHF.R.S32.HI UR18, URZ, 0x6, UR7 ;  /* 0x000000063f127899 */ /* 0x000fc80008011407 */
[----:B------:R-:W-:Y:S01]  /*5570*/  UIADD3 UR28, UR18, -0x2, URZ ;  /* 0xfffffffe121c7890 */ /* 0x000fe2000fffe03f */
[----:B---3--:R-:W-:Y:S02]  /*5580*/  SHF.R.S32.HI R201, RZ, 0x1f, R242 ;  /* 0x0000001fffc97819 */ /* 0x008fe400000114f2 */
[----:B------:R-:W-:-:S04]  /*5590*/  LEA R202, P2, R242, 0x200, 0x2 ;  /* 0x00000200f2ca7811 */ /* 0x000fc800078410ff */
[----:B------:R-:W-:Y:S01]  /*55a0*/  LEA.HI.X R201, R242, RZ, R201, 0x2, P2 ;  /* 0x000000fff2c97211 */ /* 0x000fe200010f14c9 */
[----:B------:R-:W-:-:S05]  /*55b0*/  IMAD R242, R26, R190, R240 ;  /* 0x000000be1af27224 */ /* 0x000fca00078e02f0 */
[----:B------:R1:W-:Y:S04]  /*55c0*/  STL [R1+0xb0], R242 ;  /* 0x0000b0f201007387 */ /* 0x0003e80000100800 */
[----:B------:R3:W-:Y:S04]  /*55d0*/  STL [R1+0xac], R189 ;  /* 0x0000acbd01007387 */ /* 0x0007e80000100800 */
[----:B------:R4:W-:Y:S01]  /*55e0*/  STL [R1+0xa8], R188 ;  /* 0x0000a8bc01007387 */ /* 0x0009e20000100800 */
[-C--:B-1----:R-:W-:Y:S02]  /*55f0*/  IMAD R242, R26, R190.reuse, R237 ;  /* 0x000000be1af27224 */ /* 0x082fe400078e02ed */
[----:B---3--:R-:W-:-:S03]  /*5600*/  IMAD R189, R27, R190, R240 ;  /* 0x000000be1bbd7224 */ /* 0x008fc600078e02f0 */
[----:B------:R1:W-:Y:S01]  /*5610*/  STL [R1+0xa4], R242 ;  /* 0x0000a4f201007387 */ /* 0x0003e20000100800 */
[----:B----4-:R-:W-:-:S03]  /*5620*/  IMAD R188, R27, R190, R239 ;  /* 0x000000be1bbc7224 */ /* 0x010fc600078e02ef */
[----:B------:R3:W-:Y:S04]  /*5630*/  STL [R1+0xa0], R189 ;  /* 0x0000a0bd01007387 */ /* 0x0007e80000100800 */
[----:B------:R4:W-:Y:S01]  /*5640*/  STL [R1+0x9c], R188 ;  /* 0x00009cbc01007387 */ /* 0x0009e20000100800 */
[CC--:B-1----:R-:W-:Y:S02]  /*5650*/  IMAD R242, R27.reuse, R190.reuse, R238 ;  /* 0x000000be1bf27224 */ /* 0x0c2fe400078e02ee */
        /* <DEDUP_REMOVED lines=68> */
[-C--:B----4-:R-:W-:Y:S01]  /*5aa0*/  IMAD R188, R36, R190.reuse, R239 ;  /* 0x000000be24bc7224 */ /* 0x090fe200078e02ef */
[----:B--2---:R-:W-:Y:S02]  /*5ab0*/  SHF.R.S32.HI R203, RZ, 0x1f, R250 ;  /* 0x0000001fffcb7819 */ /* 0x004fe400000114fa */
[----:B------:R2:W-:Y:S01]  /*5ac0*/  STL [R1+0x10], R189 ;  /* 0x000010bd01007387 */ /* 0x0005e20000100800 */
[----:B------:R-:W-:Y:S01]  /*5ad0*/  LEA R204, P1, R250, 0x200, 0x2 ;  /* 0x00000200facc7811 */ /* 0x000fe200078210ff */
[-C--:B-1----:R-:W-:Y:S02]  /*5ae0*/  IMAD R242, R36, R190.reuse, R238 ;  /* 0x000000be24f27224 */ /* 0x082fe400078e02ee */
[----:B------:R1:W-:Y:S01]  /*5af0*/  STL [R1+0xc], R188 ;  /* 0x00000cbc01007387 */ /* 0x0003e20000100800 */
[----:B------:R-:W-:Y:S01]  /*5b00*/  LEA.HI.X R203, R250, RZ, R203, 0x2, P1 ;  /* 0x000000fffacb7211 */ /* 0x000fe200008f14cb */
[----:B--2---:R-:W-:-:S02]  /*5b10*/  IMAD R189, R36, R190, R237 ;  /* 0x000000be24bd7224 */ /* 0x004fc400078e02ed */
[----:B------:R2:W-:Y:S01]  /*5b20*/  STL [R1+0x8], R242 ;  /* 0x000008f201007387 */ /* 0x0005e20000100800 */
[CC--:B------:R-:W-:Y:S02]  /*5b30*/  IMAD R250, R249.reuse, R190.reuse, R238 ;  /* 0x000000bef9fa7224 */ /* 0x0c0fe400078e02ee */
[CC--:B-1----:R-:W-:Y:S01]  /*5b40*/  IMAD R188, R249.reuse, R190.reuse, R240 ;  /* 0x000000bef9bc7224 */ /* 0x0c2fe200078e02f0 */
[----:B------:R-:W-:Y:S01]  /*5b50*/  STL [R1+0x4], R189 ;  /* 0x000004bd01007387 */ /* 0x000fe20000100800 */
[-CC-:B------:R-:W-:Y:S02]  /*5b60*/  IMAD R249, R249, R190.reuse, R237.reuse ;  /* 0x000000bef9f97224 */ /* 0x180fe400078e02ed */
[CC--:B--2---:R-:W-:Y:S01]  /*5b70*/  IMAD R242, R241.reuse, R190.reuse, R238 ;  /* 0x000000bef1f27224 */ /* 0x0c4fe200078e02ee */
[----:B------:R1:W-:Y:S01]  /*5b80*/  STL [R1], R188 ;  /* 0x000000bc01007387 */ /* 0x0003e20000100800 */
[-C--:B------:R-:W-:Y:S02]  /*5b90*/  IMAD R241, R241, R190.reuse, R237 ;  /* 0x000000bef1f17224 */ /* 0x080fe400078e02ed */
[----:B------:R-:W-:-:S02]  /*5ba0*/  IMAD R240, R37, R190, R240 ;  /* 0x000000be25f07224 */ /* 0x000fc400078e02f0 */
[CC--:B------:R-:W-:Y:S02]  /*5bb0*/  IMAD R239, R37.reuse, R190.reuse, R239 ;  /* 0x000000be25ef7224 */ /* 0x0c0fe400078e02ef */
[CC--:B------:R-:W-:Y:S02]  /*5bc0*/  IMAD R238, R37.reuse, R190.reuse, R238 ;  /* 0x000000be25ee7224 */ /* 0x0c0fe400078e02ee */
[----:B------:R-:W-:Y:S01]  /*5bd0*/  IMAD R237, R37, R190, R237 ;  /* 0x000000be25ed7224 */ /* 0x000fe200078e02ed */
[C-C-:B------:R-:W-:Y:S02]  /*5be0*/  LEA.HI.X R190, R191.reuse, R25, R66.reuse, 0x3, P0 ;  /* 0x00000019bfbe7211 */ /* 0x140fe400000f1c42 */
[----:B------:R-:W-:Y:S02]  /*5bf0*/  CS2R R24, SRZ ;  /* 0x0000000000187805 */ /* 0x000fe4000001ff00 */
[----:B-1----:R-:W-:Y:S02]  /*5c00*/  SHF.L.U64.HI R188, R191, 0x2, R66 ;  /* 0x00000002bfbc7819 */ /* 0x002fe40000010242 */
[----:B------:R-:W-:-:S02]  /*5c10*/  CS2R R26, SRZ ;  /* 0x00000000001a7805 */ /* 0x000fc4000001ff00 */
[----:B------:R-:W-:Y:S02]  /*5c20*/  CS2R R28, SRZ ;  /* 0x00000000001c7805 */ /* 0x000fe4000001ff00 */
[----:B------:R-:W-:Y:S02]  /*5c30*/  CS2R R30, SRZ ;  /* 0x00000000001e7805 */ /* 0x000fe4000001ff00 */
[----:B------:R-:W-:Y:S02]  /*5c40*/  CS2R R32, SRZ ;  /* 0x0000000000207805 */ /* 0x000fe4000001ff00 */
[----:B------:R-:W-:Y:S02]  /*5c50*/  CS2R R34, SRZ ;  /* 0x0000000000227805 */ /* 0x000fe4000001ff00 */
[----:B------:R-:W-:Y:S02]  /*5c60*/  CS2R R36, SRZ ;  /* 0x0000000000247805 */ /* 0x000fe4000001ff00 */
[----:B------:R-:W-:-:S07]  /*5c70*/  CS2R R66, SRZ ;  /* 0x0000000000427805 */ /* 0x000fce000001ff00 */
.L_x_1:
[----:B------:R-:W-:Y:S01]  /*5c80*/  UIADD3 UR17, UR17, 0x1, URZ ;  /* 0x0000000111117890 */ /* 0x000fe2000fffe03f */
[----:B------:R-:W-:-:S04]  /*5c90*/  DEPBAR.LE SB0, 0x2 ;  /* 0x000080800000791a */ /* 0x000fc80000000000 */
[----:B------:R-:W-:Y:S01]  /*5ca0*/  UISETP.GE.AND UP0, UPT, UR17, 0x3, UPT ;  /* 0x000000031100788c */ /* 0x000fe2000bf06270 */
[----:B------:R-:W-:Y:S01]  /*5cb0*/  BAR.SYNC.DEFER_BLOCKING 0x0 ;  /* 0x0000000000007b1d */ /* 0x000fe20000010000 */
[----:B------:R-:W-:Y:S02]  /*5cc0*/  UIADD3 UR20, UR20, 0x1, URZ ;  /* 0x0000000114147890 */ /* 0x000fe4000fffe03f */
[----:B------:R-:W-:Y:S02]  /*5cd0*/  USEL UR17, UR17, URZ, !UP0 ;  /* 0x0000003f11117287 */ /* 0x000fe4000c000000 */
[----:B------:R-:W-:Y:S02]  /*5ce0*/  UISETP.GE.AND UP0, UPT, UR4, UR28, UPT ;  /* 0x0000001c0400728c */ /* 0x000fe4000bf06270 */
[----:B------:R-:W-:Y:S01]  /*5cf0*/  ULEA UR21, UR17, UR16, 0xf ;  /* 0x0000001011157291 */ /* 0x000fe2000f8e783f */
[----:B------:R-:W1:Y:S01]  /*5d00*/  S2R R188, SR_TID.X ;  /* 0x0000000000bc7919 */ /* 0x000e620000002100 */
[----:B------:R-:W-:Y:S01]  /*5d10*/  UMOV UR9, 0x40000040 ;  /* 0x4000004000097882 */ /* 0x000fe20000000000 */
[----:B------:R-:W-:Y:S01]  /*5d20*/  UMOV UR11, 0x40000040 ;  /* 0x40000040000b7882 */ /* 0x000fe20000000000 */
[----:B------:R-:W-:Y:S01]  /*5d30*/  UIADD3 UR6, UR21, 0x18000, URZ ;  /* 0x0001800015067890 */ /* 0x000fe2000fffe03f */
[----:B------:R-:W-:Y:S01]  /*5d40*/  PLOP3.LUT P1, PT, PT, PT, UP0, 0x40, 0x0 ;  /* 0x000000000000781c */ /* 0x000fe20003f2e808 */
[----:B------:R-:W-:-:S02]  /*5d50*/  USHF.R.U32.HI UR7, URZ, 0x4, UR21 ;  /* 0x000000043f077899 */ /* 0x000fc40008011615 */
[----:B------:R-:W-:Y:S02]  /*5d60*/  USHF.R.U32.HI UR8, URZ, 0x4, UR6 ;  /* 0x000000043f087899 */ /* 0x000fe40008011606 */
[----:B------:R-:W-:Y:S02]  /*5d70*/  ULOP3.LUT UR6, UR7, 0x3fff, URZ, 0xc0, !UPT ;  /* 0x00003fff07067892 */ /* 0x000fe4000f8ec03f */
[----:B------:R-:W-:Y:S02]  /*5d80*/  ULOP3.LUT UR8, UR8, 0x3fff, URZ, 0xc0, !UPT ;  /* 0x00003fff08087892 */ /* 0x000fe4000f8ec03f */
[----:B------:R-:W-:Y:S02]  /*5d90*/  ULOP3.LUT UR7, UR6, 0x4000000, URZ, 0xfc, !UPT ;  /* 0x0400000006077892 */ /* 0x000fe4000f8efc3f */
[----:B------:R-:W-:Y:S01]  /*5da0*/  ULOP3.LUT UR10, UR8, 0x4000000, URZ, 0xfc, !UPT ;  /* 0x04000000080a7892 */ /* 0x000fe2000f8efc3f */
[----:B------:R-:W-:Y:S01]  /*5db0*/  WARPGROUP.ARRIVE ;  /* 0x00000000000079c5 */ /* 0x000fe20000000000 */
[----:B------:R-:W-:Y:S01]  /*5dc0*/  UMOV UR15, UR11 ;  /* 0x0000000b000f7c82 */ /* 0x000fe20008000000 */
[----:B------:R-:W-:-:S02]  /*5dd0*/  UISETP.GE.AND UP1, UPT, UR20, 0x3, UPT ;  /* 0x000000031400788c */ /* 0x000fc4000bf26270 */
[----:B------:R-:W-:Y:S01]  /*5de0*/  UMOV UR8, UR7 ;  /* 0x0000000700087c82 */ /* 0x000fe20008000000 */
[----:B------:R-:W-:Y:S01]  /*5df0*/  UMOV UR7, URZ ;  /* 0x0000003f00077c82 */ /* 0x000fe20008000000 */
[----:B------:R-:W-:Y:S01]  /*5e00*/  UMOV UR14, UR10 ;  /* 0x0000000a000e7c82 */ /* 0x000fe20008000000 */
[----:B------:R-:W-:Y:S01]  /*5e10*/  USEL UR20, UR20, URZ, !UP1 ;  /* 0x0000003f14147287 */ /* 0x000fe2000c800000 */
[----:B------:R-:W-:Y:S01]  /*5e20*/  HGMMA.64x128x8.F32.TF32 R88, gdesc[UR8], R88 ;  /* 0x05e00000085879f0 */ /* 0x000fe20008702858 */
[----:B------:R-:W-:Y:S01]  /*5e30*/  UMOV UR8, 0x4000200 ;  /* 0x0400020000087882 */ /* 0x000fe20000000000 */
[----:B------:R-:W-:Y:S02]  /*5e40*/  UMOV UR9, 0x40000040 ;  /* 0x4000004000097882 */ /* 0x000fe40000000000 */
[----:B------:R-:W-:Y:S02]  /*5e50*/  UIADD3.64 UR12, UR6, UR8, URZ ;  /* 0x00000008060c7297 */ /* 0x000fe4000fffe03f */
[----:B------:R-:W-:-:S02]  /*5e60*/  UIADD3 UR7, UR21, 0x18020, URZ ;  /* 0x0001802015077890 */ /* 0x000fc4000fffe03f */
[----:B------:R-:W-:Y:S01]  /*5e70*/  UIADD3 UR6, UR21, 0x20, URZ ;  /* 0x0000002015067890 */ /* 0x000fe2000fffe03f */
[----:B-1----:R-:W-:Y:S01]  /*5e80*/  IMAD.SHL.U32 R188, R188, 0x4, RZ ;  /* 0x00000004bcbc7824 */ /* 0x002fe200078e00ff */
[----:B------:R-:W-:Y:S02]  /*5e90*/  USHF.R.U32.HI UR7, URZ, 0x4, UR7 ;  /* 0x000000043f077899 */ /* 0x000fe40008011607 */
[----:B------:R-:W-:Y:S01]  /*5ea0*/  USHF.R.U32.HI UR6, URZ, 0x4, UR6 ;  /* 0x000000043f067899 */ /* 0x000fe20008011606 */
[----:B------:R-:W-:Y:S01]  /*5eb0*/  HGMMA.64x128x8.F32.TF32 R24, gdesc[UR12], R24, gsb0 ;  /* 0x05e000000c1879f0 */ /* 0x000fe20008002818 */
[----:B------:R-:W-:Y:S01]  /*5ec0*/  ULOP3.LUT UR7, UR7, 0x3fff, URZ, 0xc0, !UPT ;  /* 0x00003fff07077892 */ /* 0x000fe2000f8ec03f */
[----:B------:R-:W-:Y:S01]  /*5ed0*/  LOP3.LUT R188, R188, 0x3c, RZ, 0xc0, !PT ;  /* 0x0000003cbcbc7812 */ /* 0x000fe200078ec0ff */
[----:B------:R-:W-:Y:S02]  /*5ee0*/  ULOP3.LUT UR6, UR6, 0x3fff, URZ, 0xc0, !UPT ;  /* 0x00003fff06067892 */ /* 0x000fe4000f8ec03f */
[----:B------:R-:W-:Y:S01]  /*5ef0*/  ULOP3.LUT UR14, UR7, 0x4000000, URZ, 0xfc, !UPT ;  /* 0x04000000070e7892 */ /* 0x000fe2000f8efc3f */
[----:B------:R-:W-:Y:S01]  /*5f00*/  ISETP.GE.AND P0, PT, R188, UR19, PT ;  /* 0x00000013bc007c0c */ /* 0x000fe2000bf06270 */
[----:B------:R-:W-:Y:S01]  /*5f10*/  ULOP3.LUT UR12, UR6, 0x4000000, URZ, 0xfc, !UPT ;  /* 0x04000000060c7892 */ /* 0x000fe2000f8efc3f */
[----:B------:R-:W-:Y:S01]  /*5f20*/  UMOV UR15, 0x40000040 ;  /* 0x40000040000f7882 */ /* 0x000fe20000000000 */
[----:B------:R-:W-:Y:S01]  /*5f30*/  UMOV UR13, 0x40000040 ;  /* 0x40000040000d7882 */ /* 0x000fe20000000000 */
[----:B------:R-:W-:Y:S01]  /*5f40*/  UMOV UR7, URZ ;  /* 0x0000003f00077c82 */ /* 0x000fe20008000000 */
[----:B------:R-:W-:-:S04]  /*5f50*/  SEL R188, RZ, 0x10, P0 ;  /* 0x00000010ffbc7807 */ /* 0x000fc80000000000 */
[----:B------:R-:W-:-:S04]  /*5f60*/  SEL R188, R188, RZ, P1 ;  /* 0x000000ffbcbc7207 */ /* 0x000fc80000800000 */
[----:B------:R-:W-:Y:S02]  /*5f70*/  ISETP.NE.U32.AND P0, PT, R188, RZ, PT ;  /* 0x000000ffbc00720c */ /* 0x000fe40003f05070 */
[----:B------:R-:W-:-:S04]  /*5f80*/  IADD3 R188, P1, R202, UR26, RZ ;  /* 0x0000001acabc7c10 */ /* 0x000fc8000ff3e0ff */
[----:B------:R-:W-:Y:S01]  /*5f90*/  IADD3.X R189, R201, UR27, RZ, P1, !PT ;  /* 0x0000001bc9bd7c10 */ /* 0x000fe20008ffe4ff */
[----:B------:R-:W-:-:S06]  /*5fa0*/  WARPGROUP.ARRIVE ;  /* 0x00000000000079c5 */ /* 0x000fcc0000000000 */
[----:B------:R-:W-:Y:S01]  /*5fb0*/  HGMMA.64x128x8.F32.TF32 R88, gdesc[UR12], R88 ;  /* 0x05e000000c5879f0 */ /* 0x000fe20008702858 */
[----:B------:R-:W-:Y:S02]  /*5fc0*/  UIADD3.64 UR12, UR6, UR8, URZ ;  /* 0x00000008060c7297 */ /* 0x000fe4000fffe03f */
[----:B------:R-:W-:Y:S02]  /*5fd0*/  UIADD3 UR7, UR21, 0x18040, URZ ;  /* 0x0001804015077890 */ /* 0x000fe4000fffe03f */
[----:B------:R-:W-:Y:S02]  /*5fe0*/  UIADD3 UR6, UR21, 0x40, URZ ;  /* 0x0000004015067890 */ /* 0x000fe4000fffe03f */
[----:B------:R-:W-:Y:S02]  /*5ff0*/  USHF.R.U32.HI UR7, URZ, 0x4, UR7 ;  /* 0x000000043f077899 */ /* 0x000fe40008011607 */
[----:B------:R-:W-:Y:S02]  /*6000*/  USHF.R.U32.HI UR6, URZ, 0x4, UR6 ;  /* 0x000000043f067899 */ /* 0x000fe40008011606 */
[----:B------:R-:W-:Y:S01]  /*6010*/  ULOP3.LUT UR7, UR7, 0x3fff, URZ, 0xc0, !UPT ;  /* 0x00003fff07077892 */ /* 0x000fe2000f8ec03f */
[----:B------:R-:W-:Y:S01]  /*6020*/  HGMMA.64x128x8.F32.TF32 R24, gdesc[UR12], R24, gsb0 ;  /* 0x05e000000c1879f0 */ /* 0x000fe20008002818 */
[----:B------:R-:W-:-:S02]  /*6030*/  ULOP3.LUT UR6, UR6, 0x3fff, URZ, 0xc0, !UPT ;  /* 0x00003fff06067892 */ /* 0x000fc4000f8ec03f */
[----:B------:R-:W-:Y:S02]  /*6040*/  ULOP3.LUT UR14, UR7, 0x4000000, URZ, 0xfc, !UPT ;  /* 0x04000000070e7892 */ /* 0x000fe4000f8efc3f */
[----:B------:R-:W-:Y:S01]  /*6050*/  ULOP3.LUT UR12, UR6, 0x4000000, URZ, 0xfc, !UPT ;  /* 0x04000000060c7892 */ /* 0x000fe2000f8efc3f */
[----:B------:R-:W-:Y:S01]  /*6060*/  UMOV UR15, 0x40000040 ;  /* 0x40000040000f7882 */ /* 0x000fe20000000000 */
[----:B------:R-:W-:Y:S01]  /*6070*/  UMOV UR13, 0x40000040 ;  /* 0x40000040000d7882 */ /* 0x000fe20000000000 */
[----:B------:R-:W-:Y:S01]  /*6080*/  UMOV UR7, URZ ;  /* 0x0000003f00077c82 */ /* 0x000fe20008000000 */
        /* <DEDUP_REMOVED lines=78> */
[----:B------:R-:W-:-:S06]  /*6570*/  ULEA UR6, UR20, UR16, 0xf ;  /* 0x0000001014067291 */ /* 0x000fcc000f8e783f */
[----:B------:R-:W-:Y:S02]  /*6580*/  LEA R191, R200, UR6, 0x2 ;  /* 0x00000006c8bf7c11 */ /* 0x000fe4000f8e10ff */
[----:B------:R-:W-:Y:S01]  /*6590*/  LEA R252, R152, UR6, 0x2 ;  /* 0x0000000698fc7c11 */ /* 0x000fe2000f8e10ff */
[----:B------:R-:W-:Y:S03]  /*65a0*/  HGMMA.64x128x8.F32.TF32 R24, gdesc[UR12], R24, gsb0 ;  /* 0x05e000000c1879f0 */ /* 0x000fe60008002818 */
[----:B------:R-:W-:Y:S02]  /*65b0*/  WARPGROUP.DEPBAR.LE gsb0, 0x1 ;  /* 0x00008000000079c5 */ /* 0x000fe40000010100 */
[----:B------:R-:W-:Y:S06]  /*65c0*/  BAR.SYNC.DEFER_BLOCKING 0x0 ;  /* 0x0000000000007b1d */ /* 0x000fec0000010000 */
[----:B------:R-:W-:Y:S01]  /*65d0*/  @!PT LDS RZ, [RZ] ;  /* 0x00000000fffff984 */ /* 0x000fe20000000800 */
[----:B------:R-:W-:Y:S01]  /*65e0*/  @!PT LDS RZ, [RZ] ;  /* 0x00000000fffff984 */ /* 0x000fe20000000800 */
[----:B------:R-:W-:Y:S01]  /*65f0*/  @!PT LDS RZ, [RZ] ;  /* 0x00000000fffff984 */ /* 0x000fe20000000800 */
[----:B------:R1:W-:Y:S02]  /*6600*/  LDGSTS.E.BYPASS.128 [R191], desc[UR24][R188.64], P0 ;  /* 0x00000000bcbf7fae */ /* 0x0003e40008101c58 */
[----:B-1----:R-:W-:-:S02]  /*6610*/  IADD3 R188, P1, R204, UR26, RZ ;  /* 0x0000001accbc7c10 */ /* 0x002fc4000ff3e0ff */
[----:B------:R-:W-:Y:S02]  /*6620*/  LEA R191, R199, UR6, 0x2 ;  /* 0x00000006c7bf7c11 */ /* 0x000fe4000f8e10ff */
[----:B------:R-:W-:-:S05]  /*6630*/  IADD3.X R189, R203, UR27, RZ, P1, !PT ;  /* 0x0000001bcbbd7c10 */ /* 0x000fca0008ffe4ff */
[----:B------:R1:W-:Y:S02]  /*6640*/  LDGSTS.E.BYPASS.128 [R191], desc[UR24][R188.64], P0 ;  /* 0x00000000bcbf7fae */ /* 0x0003e40008101c58 */
[----:B-1----:R-:W-:Y:S02]  /*6650*/  IADD3 R188, P1, R206, UR26, RZ ;  /* 0x0000001acebc7c10 */ /* 0x002fe4000ff3e0ff */
        /* <DEDUP_REMOVED lines=53> */
[----:B------:R-:W-:Y:S02]  /*69b0*/  IADD3.X R189, R231, UR27, RZ, P1, !PT ;  /* 0x0000001be7bd7c10 */ /* 0x000fe40008ffe4ff */
[----:B------:R-:W-:-:S03]  /*69c0*/  PLOP3.LUT P1, PT, PT, PT, UP0, 0x40, 0x0 ;  /* 0x000000000000781c */ /* 0x000fc60003f2e808 */
[----:B------:R1:W-:Y:S01]  /*69d0*/  LDGSTS.E.BYPASS.128 [R191], desc[UR24][R188.64], P0 ;  /* 0x00000000bcbf7fae */ /* 0x0003e20008101c58 */
[----:B------:R-:W-:-:S03]  /*69e0*/  ISETP.GE.AND P0, PT, R9, UR19, PT ;  /* 0x0000001309007c0c */ /* 0x000fc6000bf06270 */
[----:B------:R-:W0:Y:S01]  /*69f0*/  LDGDEPBAR ;  /* 0x00000000000079af */ /* 0x000e220000000000 */
[----:B-1----:R-:W-:Y:S01]  /*6a00*/  SEL R188, RZ, 0x4, P0 ;  /* 0x00000004ffbc7807 */ /* 0x002fe20000000000 */
[----:B------:R-:W-:-:S03]  /*6a10*/  IMAD.MOV.U32 R189, RZ, RZ, R190 ;  /* 0x000000ffffbd7224 */ /* 0x000fc600078e00be */
[----:B------:R-:W-:Y:S02]  /*6a20*/  SEL R188, R188, RZ, P1 ;  /* 0x000000ffbcbc7207 */ /* 0x000fe40000800000 */
[----:B------:R-:W-:Y:S02]  /*6a30*/  PLOP3.LUT P1, PT, PT, PT, UP0, 0x40, 0x0 ;  /* 0x000000000000781c */ /* 0x000fe40003f2e808 */
[----:B------:R-:W-:Y:S01]  /*6a40*/  ISETP.NE.U32.AND P0, PT, R188, RZ, PT ;  /* 0x000000ffbc00720c */ /* 0x000fe20003f05070 */
[----:B------:R-:W-:Y:S01]  /*6a50*/  IMAD.MOV.U32 R188, RZ, RZ, R187 ;  /* 0x000000ffffbc7224 */ /* 0x000fe200078e00bb */
[----:B------:R-:W-:-:S03]  /*6a60*/  LEA R187, R17, UR6, 0x2 ;  /* 0x0000000611bb7c11 */ /* 0x000fc6000f8e10ff */
[----:B------:R-:W-:-:S08]  /*6a70*/  IMAD.WIDE R190, R233, 0x4, R188 ;  /* 0x00000004e9be7825 */ /* 0x000fd000078e02bc */
[----:B------:R1:W-:Y:S02]  /*6a80*/  LDGSTS.E [R187+0x18000], desc[UR24][R190.64], P0 ;  /* 0x18000000bebb7fae */ /* 0x0003e40008121858 */
[----:B-1----:R-:W-:Y:S01]  /*6a90*/  LEA R187, R18, UR6, 0x2 ;  /* 0x0000000612bb7c11 */ /* 0x002fe2000f8e10ff */
[----:B------:R-:W-:-:S05]  /*6aa0*/  IMAD.WIDE R190, R234, 0x4, R188 ;  /* 0x00000004eabe7825 */ /* 0x000fca00078e02bc */
[----:B------:R1:W-:Y:S02]  /*6ab0*/  LDGSTS.E [R187+0x18090], desc[UR24][R190.64], P0 ;  /* 0x18090000bebb7fae */ /* 0x0003e40008121858 */
[----:B-1----:R-:W-:-:S05]  /*6ac0*/  IMAD.WIDE R190, R235, 0x4, R188 ;  /* 0x00000004ebbe7825 */ /* 0x002fca00078e02bc */
[----:B------:R1:W-:Y:S02]  /*6ad0*/  LDGSTS.E [R187+0x18120], desc[UR24][R190.64], P0 ;  /* 0x18120000bebb7fae */ /* 0x0003e40008121858 */
[----:B-1----:R-:W-:-:S05]  /*6ae0*/  IMAD.WIDE R190, R236, 0x4, R188 ;  /* 0x00000004ecbe7825 */ /* 0x002fca00078e02bc */
[----:B------:R1:W-:Y:S01]  /*6af0*/  LDGSTS.E [R187+0x181b0], desc[UR24][R190.64], P0 ;  /* 0x181b0000bebb7fae */ /* 0x0003e20008121858 */
[----:B------:R-:W-:-:S04]  /*6b00*/  ISETP.GE.AND P0, PT, R10, UR19, PT ;  /* 0x000000130a007c0c */ /* 0x000fc8000bf06270 */
[----:B-1----:R-:W-:-:S04]  /*6b10*/  SEL R190, RZ, 0x4, P0 ;  /* 0x00000004ffbe7807 */ /* 0x002fc80000000000 */
[----:B------:R-:W-:Y:S02]  /*6b20*/  SEL R190, R190, RZ, P1 ;  /* 0x000000ffbebe7207 */ /* 0x000fe40000800000 */
[----:B------:R-:W-:Y:S02]  /*6b30*/  PLOP3.LUT P1, PT, PT, PT, UP0, 0x40, 0x0 ;  /* 0x000000000000781c */ /* 0x000fe40003f2e808 */
[----:B------:R-:W-:Y:S01]  /*6b40*/  ISETP.NE.U32.AND P0, PT, R190, RZ, PT ;  /* 0x000000ffbe00720c */ /* 0x000fe20003f05070 */
[----:B------:R-:W-:-:S12]  /*6b50*/  IMAD.WIDE R190, R237, 0x4, R188 ;  /* 0x00000004edbe7825 */ /* 0x000fd800078e02bc */
[----:B------:R1:W-:Y:S02]  /*6b60*/  LDGSTS.E [R187+0x18010], desc[UR24][R190.64], P0 ;  /* 0x18010000bebb7fae */ /* 0x0003e40008121858 */
[----:B-1----:R-:W-:-:S05]  /*6b70*/  IMAD.WIDE R190, R238, 0x4, R188 ;  /* 0x00000004eebe7825 */ /* 0x002fca00078e02bc */
        /* <DEDUP_REMOVED lines=33> */
[----:B------:R-:W-:-:S04]  /*6d90*/  SEL R190, R190, RZ, P1 ;  /* 0x000000ffbebe7207 */ /* 0x000fc80000800000 */
[----:B------:R-:W-:Y:S01]  /*6da0*/  ISETP.NE.U32.AND P0, PT, R190, RZ, PT ;  /* 0x000000ffbe00720c */ /* 0x000fe20003f05070 */
[----:B------:R-:W-:-:S12]  /*6db0*/  IMAD.WIDE R190, R249, 0x4, R188 ;  /* 0x00000004f9be7825 */ /* 0x000fd800078e02bc */
[----:B------:R1:W-:Y:S02]  /*6dc0*/  LDGSTS.E [R252+0x18000], desc[UR24][R190.64], P0 ;  /* 0x18000000befc7fae */ /* 0x0003e40008121858 */
[----:B-1----:R-:W-:Y:S01]  /*6dd0*/  LEA R252, R153, UR6, 0x2 ;  /* 0x0000000699fc7c11 */ /* 0x002fe2000f8e10ff */
[----:B------:R-:W-:-:S05]  /*6de0*/  IMAD.WIDE R190, R250, 0x4, R188 ;  /* 0x00000004fabe7825 */ /* 0x000fca00078e02bc */
[----:B------:R1:W-:Y:S02]  /*6df0*/  LDGSTS.E [R252+0x18000], desc[UR24][R190.64], P0 ;  /* 0x18000000befc7fae */ /* 0x0003e40008121858 */
[----:B-1----:R-:W-:Y:S01]  /*6e00*/  LEA R252, R154, UR6, 0x2 ;  /* 0x000000069afc7c11 */ /* 0x002fe2000f8e10ff */
[----:B------:R-:W-:-:S05]  /*6e10*/  IMAD.WIDE R190, R251, 0x4, R188 ;  /* 0x00000004fbbe7825 */ /* 0x000fca00078e02bc */
[----:B------:R1:W-:Y:S04]  /*6e20*/  LDGSTS.E [R252+0x18000], desc[UR24][R190.64], P0 ;  /* 0x18000000befc7fae */ /* 0x0003e80008121858 */
[----:B------:R-:W2:Y:S01]  /*6e30*/  LDL R191, [R1] ;  /* 0x0000000001bf7983 */ /* 0x000ea20000100800 */
[----:B-1----:R-:W-:Y:S02]  /*6e40*/  LEA R252, R155, UR6, 0x2 ;  /* 0x000000069bfc7c11 */ /* 0x002fe4000f8e10ff */
[----:B------:R-:W-:Y:S01]  /*6e50*/  PLOP3.LUT P1, PT, PT, PT, UP0, 0x40, 0x0 ;  /* 0x000000000000781c */ /* 0x000fe20003f2e808 */
[----:B--2---:R-:W-:-:S05]  /*6e60*/  IMAD.WIDE R190, R191, 0x4, R188 ;  /* 0x00000004bfbe7825 */ /* 0x004fca00078e02bc */
[----:B------:R1:W-:Y:S04]  /*6e70*/  LDGSTS.E [R252+0x18000], desc[UR24][R190.64], P0 ;  /* 0x18000000befc7fae */ /* 0x0003e80008121858 */
[----:B------:R-:W2:Y:S01]  /*6e80*/  LDL R191, [R1+0x4] ;  /* 0x0000040001bf7983 */ /* 0x000ea20000100800 */
[----:B------:R-:W-:Y:S02]  /*6e90*/  ISETP.GE.AND P0, PT, R14, UR19, PT ;  /* 0x000000130e007c0c */ /* 0x000fe4000bf06270 */
[----:B-1----:R-:W-:Y:S02]  /*6ea0*/  LEA R252, R156, UR6, 0x2 ;  /* 0x000000069cfc7c11 */ /* 0x002fe4000f8e10ff */
[----:B------:R-:W-:-:S04]  /*6eb0*/  SEL R190, RZ, 0x4, P0 ;  /* 0x00000004ffbe7807 */ /* 0x000fc80000000000 */
[----:B------:R-:W-:-:S04]  /*6ec0*/  SEL R190, R190, RZ, P1 ;  /* 0x000000ffbebe7207 */ /* 0x000fc80000800000 */
[----:B------:R-:W-:Y:S01]  /*6ed0*/  ISETP.NE.U32.AND P0, PT, R190, RZ, PT ;  /* 0x000000ffbe00720c */ /* 0x000fe20003f05070 */
[----:B--2---:R-:W-:-:S12]  /*6ee0*/  IMAD.WIDE R190, R191, 0x4, R188 ;  /* 0x00000004bfbe7825 */ /* 0x004fd800078e02bc */
[----:B------:R1:W-:Y:S04]  /*6ef0*/  LDGSTS.E [R252+0x18000], desc[UR24][R190.64], P0 ;  /* 0x18000000befc7fae */ /* 0x0003e80008121858 */
[----:B------:R-:W2:Y:S01]  /*6f00*/  LDL R191, [R1+0x8] ;  /* 0x0000080001bf7983 */ /* 0x000ea20000100800 */
[----:B-1----:R-:W-:Y:S01]  /*6f10*/  LEA R252, R157, UR6, 0x2 ;  /* 0x000000069dfc7c11 */ /* 0x002fe2000f8e10ff */
[----:B--2---:R-:W-:-:S05]  /*6f20*/  IMAD.WIDE R190, R191, 0x4, R188 ;  /* 0x00000004bfbe7825 */ /* 0x004fca00078e02bc */
[----:B------:R1:W-:Y:S04]  /*6f30*/  LDGSTS.E [R252+0x18000], desc[UR24][R190.64], P0 ;  /* 0x18000000befc7fae */ /* 0x0003e80008121858 */
[----:B------:R-:W2:Y:S01]  /*6f40*/  LDL R191, [R1+0xc] ;  /* 0x00000c0001bf7983 */ /* 0x000ea20000100800 */
[----:B-1----:R-:W-:Y:S01]  /*6f50*/  LEA R252, R158, UR6, 0x2 ;  /* 0x000000069efc7c11 */ /* 0x002fe2000f8e10ff */
[----:B--2---:R-:W-:-:S05]  /*6f60*/  IMAD.WIDE R190, R191, 0x4, R188 ;  /* 0x00000004bfbe7825 */ /* 0x004fca00078e02bc */
[----:B------:R1:W-:Y:S04]  /*6f70*/  LDGSTS.E [R252+0x18000], desc[UR24][R190.64], P0 ;  /* 0x18000000befc7fae */ /* 0x0003e80008121858 */
[----:B------:R-:W2:Y:S01]  /*6f80*/  LDL R191, [R1+0x10] ;  /* 0x0000100001bf7983 */ /* 0x000ea20000100800 */
        /* <DEDUP_REMOVED lines=47> */
[----:B------:R-:W-:-:S03]  /*7280*/  ISETP.GE.AND P0, PT, R19, UR19, PT ;  /* 0x0000001313007c0c */ /* 0x000fc6000bf06270 */
[----:B------:R-:W3:Y:S01]  /*7290*/  LDL R252, [R1+0x40] ;  /* 0x0000400001fc7983 */ /* 0x000ee20000100800 */
[----:B-1----:R-:W-:-:S04]  /*72a0*/  SEL R190, RZ, 0x4, P0 ;  /* 0x00000004ffbe7807 */ /* 0x002fc80000000000 */
[----:B------:R-:W-:-:S04]  /*72b0*/  SEL R190, R190, RZ, P1 ;  /* 0x000000ffbebe7207 */ /* 0x000fc80000800000 */
[----:B------:R-:W-:Y:S01]  /*72c0*/  ISETP.NE.U32.AND P0, PT, R190, RZ, PT ;  /* 0x000000ffbe00720c */ /* 0x000fe20003f05070 */
[----:B--2---:R-:W-:-:S12]  /*72d0*/  IMAD.WIDE R190, R191, 0x4, R188 ;  /* 0x00000004bfbe7825 */ /* 0x004fd800078e02bc */
[----:B------:R1:W-:Y:S04]  /*72e0*/  LDGSTS.E [R187+0x1c000], desc[UR24][R190.64], P0 ;  /* 0x1c000000bebb7fae */ /* 0x0003e80008121858 */
[----:B------:R-:W1:Y:S02]  /*72f0*/  LDL R191, [R1+0x38] ;  /* 0x0000380001bf7983 */ /* 0x000e640000100800 */
[----:B-1----:R-:W-:-:S05]  /*7300*/  IMAD.WIDE R190, R191, 0x4, R188 ;  /* 0x00000004bfbe7825 */ /* 0x002fca00078e02bc */
[----:B------:R1:W-:Y:S04]  /*7310*/  LDGSTS.E [R187+0x1c090], desc[UR24][R190.64], P0 ;  /* 0x1c090000bebb7fae */ /* 0x0003e80008121858 */
[----:B------:R-:W1:Y:S01]  /*7320*/  LDL R191, [R1+0x3c] ;  /* 0x00003c0001bf7983 */ /* 0x000e620000100800 */
[----:B------:R-:W-:Y:S01]  /*7330*/  PLOP3.LUT P1, PT, PT, PT, UP0, 0x40, 0x0 ;  /* 0x000000000000781c */ /* 0x000fe20003f2e808 */
[----:B-1----:R-:W-:-:S05]  /*7340*/  IMAD.WIDE R190, R191, 0x4, R188 ;  /* 0x00000004bfbe7825 */ /* 0x002fca00078e02bc */
[----:B------:R3:W-:Y:S02]  /*7350*/  LDGSTS.E [R187+0x1c120], desc[UR24][R190.64], P0 ;  /* 0x1c120000bebb7fae */ /* 0x0007e40008121858 */
[----:B---3--:R-:W-:Y:S02]  /*7360*/  IMAD.WIDE R190, R252, 0x4, R188 ;  /* 0x00000004fcbe7825 */ /* 0x008fe400078e02bc */
[----:B------:R-:W2:Y:S04]  /*7370*/  LDL R252, [R1+0x58] ;  /* 0x0000580001fc7983 */ /* 0x000ea80000100800 */
[----:B------:R1:W-:Y:S04]  /*7380*/  LDGSTS.E [R187+0x1c1b0], desc[UR24][R190.64], P0 ;  /* 0x1c1b0000bebb7fae */ /* 0x0003e80008121858 */
[----:B------:R-:W3:Y:S01]  /*7390*/  LDL R191, [R1+0x44] ;  /* 0x0000440001bf7983 */ /* 0x000ee20000100800 */
[----:B------:R-:W-:-:S04]  /*73a0*/  ISETP.GE.AND P0, PT, R20, UR19, PT ;  /* 0x0000001314007c0c */ /* 0x000fc8000bf06270 */
[----:B-1----:R-:W-:-:S04]  /*73b0*/  SEL R190, RZ, 0x4, P0 ;  /* 0x00000004ffbe7807 */ /* 0x002fc80000000000 */
[----:B------:R-:W-:-:S04]  /*73c0*/  SEL R190, R190, RZ, P1 ;  /* 0x000000ffbebe7207 */ /* 0x000fc80000800000 */
[----:B------:R-:W-:Y:S01]  /*73d0*/  ISETP.NE.U32.AND P0, PT, R190, RZ, PT ;  /* 0x000000ffbe00720c */ /* 0x000fe20003f05070 */
[----:B---3--:R-:W-:-:S12]  /*73e0*/  IMAD.WIDE R190, R191, 0x4, R188 ;  /* 0x00000004bfbe7825 */ /* 0x008fd800078e02bc */
[----:B------:R1:W-:Y:S04]  /*73f0*/  LDGSTS.E [R187+0x1c010], desc[UR24][R190.64], P0 ;  /* 0x1c010000bebb7fae */ /* 0x0003e80008121858 */
[----:B------:R-:W1:Y:S02]  /*7400*/  LDL R191, [R1+0x48] ;  /* 0x0000480001bf7983 */ /* 0x000e640000100800 */
[----:B-1----:R-:W-:-:S05]  /*7410*/  IMAD.WIDE R190, R191, 0x4, R188 ;  /* 0x00000004bfbe7825 */ /* 0x002fca00078e02bc */
[----:B------:R1:W-:Y:S04]  /*7420*/  LDGSTS.E [R187+0x1c080], desc[UR24][R190.64], P0 ;  /* 0x1c080000bebb7fae */ /* 0x0003e80008121858 */
[----:B------:R-:W1:Y:S02]  /*7430*/  LDL R191, [R1+0x4c] ;  /* 0x00004c0001bf7983 */ /* 0x000e640000100800 */
[----:B-1----:R-:W-:-:S05]  /*7440*/  IMAD.WIDE R190, R191, 0x4, R188 ;  /* 0x00000004bfbe7825 */ /* 0x002fca00078e02bc */
[----:B------:R1:W-:Y:S04]  /*7450*/  LDGSTS.E [R187+0x1c130], desc[UR24][R190.64], P0 ;  /* 0x1c130000bebb7fae */ /* 0x0003e80008121858 */
[----:B------:R-:W1:Y:S01]  /*7460*/  LDL R191, [R1+0x50] ;  /* 0x0000500001bf7983 */ /* 0x000e620000100800 */
[----:B------:R-:W-:Y:S01]  /*7470*/  PLOP3.LUT P1, PT, PT, PT, UP0, 0x40, 0x0 ;  /* 0x000000000000781c */ /* 0x000fe20003f2e808 */
[----:B-1----:R-:W-:-:S05]  /*7480*/  IMAD.WIDE R190, R191, 0x4, R188 ;  /* 0x00000004bfbe7825 */ /* 0x002fca00078e02bc */
[----:B------:R1:W-:Y:S04]  /*7490*/  LDGSTS.E [R187+0x1c1a0], desc[UR24][R190.64], P0 ;  /* 0x1c1a0000bebb7fae */ /* 0x0003e80008121858 */
[----:B------:R-:W3:Y:S01]  /*74a0*/  LDL R191, [R1+0x54] ;  /* 0x0000540001bf7983 */ /* 0x000ee20000100800 */
[----:B------:R-:W-:-:S04]  /*74b0*/  ISETP.GE.AND P0, PT, R21, UR19, PT ;  /* 0x0000001315007c0c */ /* 0x000fc8000bf06270 */
[----:B-1----:R-:W-:-:S04]  /*74c0*/  SEL R190, RZ, 0x4, P0 ;  /* 0x00000004ffbe7807 */ /* 0x002fc80000000000 */
[----:B------:R-:W-:-:S04]  /*74d0*/  SEL R190, R190, RZ, P1 ;  /* 0x000000ffbebe7207 */ /* 0x000fc80000800000 */
[----:B------:R-:W-:Y:S01]  /*74e0*/  ISETP.NE.U32.AND P0, PT, R190, RZ, PT ;  /* 0x000000ffbe00720c */ /* 0x000fe20003f05070 */
[----:B---3--:R-:W-:-:S12]  /*74f0*/  IMAD.WIDE R190, R191, 0x4, R188 ;  /* 0x00000004bfbe7825 */ /* 0x008fd800078e02bc */
[----:B------:R2:W-:Y:S02]  /*7500*/  LDGSTS.E [R187+0x1c020], desc[UR24][R190.64], P0 ;  /* 0x1c020000bebb7fae */ /* 0x0005e40008121858 */
[--C-:B--2---:R-:W-:Y:S01]  /*7510*/  IMAD.WIDE R190, R252, 0x4, R188.reuse ;  /* 0x00000004fcbe7825 */ /* 0x104fe200078e02bc */
[----:B------:R-:W-:Y:S01]  /*7520*/  PLOP3.LUT P1, PT, PT, PT, UP0, 0x40, 0x0 ;  /* 0x000000000000781c */ /* 0x000fe20003f2e808 */
[----:B------:R-:W2:Y:S04]  /*7530*/  LDL R252, [R1+0x70] ;  /* 0x0000700001fc7983 */ /* 0x000ea80000100800 */
[----:B------:R1:W-:Y:S04]  /*7540*/  LDGSTS.E [R187+0x1c0b0], desc[UR24][R190.64], P0 ;  /* 0x1c0b0000bebb7fae */ /* 0x0003e80008121858 */
[----:B------:R-:W1:Y:S02]  /*7550*/  LDL R191, [R1+0x5c] ;  /* 0x00005c0001bf7983 */ /* 0x000e640000100800 */
[----:B-1----:R-:W-:-:S05]  /*7560*/  IMAD.WIDE R190, R191, 0x4, R188 ;  /* 0x00000004bfbe7825 */ /* 0x002fca00078e02bc */
[----:B------:R1:W-:Y:S04]  /*7570*/  LDGSTS.E [R187+0x1c100], desc[UR24][R190.64], P0 ;  /* 0x1c100000bebb7fae */ /* 0x0003e80008121858 */
[----:B------:R-:W1:Y:S02]  /*7580*/  LDL R191, [R1+0x60] ;  /* 0x0000600001bf7983 */ /* 0x000e640000100800 */
        /* <DEDUP_REMOVED lines=16> */
[----:B--2---:R-:W-:Y:S02]  /*7690*/  IMAD.WIDE R190, R252, 0x4, R188 ;  /* 0x00000004fcbe7825 */ /* 0x004fe400078e02bc */
[----:B------:R-:W2:Y:S04]  /*76a0*/  LDL R252, [R1+0x80] ;  /* 0x0000800001fc7983 */ /* 0x000ea80000100800 */
[----:B------:R1:W-:Y:S04]  /*76b0*/  LDGSTS.E [R187+0x1c180], desc[UR24][R190.64], P0 ;  /* 0x1c180000bebb7fae */ /* 0x0003e80008121858 */
[----:B------:R-:W3:Y:S01]  /*76c0*/  LDL R191, [R1+0x74] ;  /* 0x0000740001bf7983 */ /* 0x000ee20000100800 */
[----:B------:R-:W-:-:S04]  /*76d0*/  ISETP.GE.AND P0, PT, R23, UR19, PT ;  /* 0x0000001317007c0c */ /* 0x000fc8000bf06270 */
[----:B-1----:R-:W-:-:S04]  /*76e0*/  SEL R187, RZ, 0x4, P0 ;  /* 0x00000004ffbb7807 */ /* 0x002fc80000000000 */
[----:B------:R-:W-:-:S04]  /*76f0*/  SEL R187, R187, RZ, P1 ;  /* 0x000000ffbbbb7207 */ /* 0x000fc80000800000 */
[----:B------:R-:W-:Y:S02]  /*7700*/  ISETP.NE.U32.AND P0, PT, R187, RZ, PT ;  /* 0x000000ffbb00720c */ /* 0x000fe40003f05070 */
[----:B------:R-:W-:Y:S01]  /*7710*/  LEA R187, R171, UR6, 0x2 ;  /* 0x00000006abbb7c11 */ /* 0x000fe2000f8e10ff */
[----:B---3--:R-:W-:-:S10]  /*7720*/  IMAD.WIDE R190, R191, 0x4, R188 ;  /* 0x00000004bfbe7825 */ /* 0x008fd400078e02bc */
[----:B------:R1:W-:Y:S04]  /*7730*/  LDGSTS.E [R187+0x18000], desc[UR24][R190.64], P0 ;  /* 0x18000000bebb7fae */ /* 0x0003e80008121858 */
[----:B------:R-:W3:Y:S01]  /*7740*/  LDL R191, [R1+0x78] ;  /* 0x0000780001bf7983 */ /* 0x000ee20000100800 */
[----:B-1----:R-:W-:Y:S01]  /*7750*/  LEA R187, R172, UR6, 0x2 ;  /* 0x00000006acbb7c11 */ /* 0x002fe2000f8e10ff */
[----:B---3--:R-:W-:-:S05]  /*7760*/  IMAD.WIDE R190, R191, 0x4, R188 ;  /* 0x00000004bfbe7825 */ /* 0x008fca00078e02bc */
[----:B------:R1:W-:Y:S04]  /*7770*/  LDGSTS.E [R187+0x18000], desc[UR24][R190.64], P0 ;  /* 0x18000000bebb7fae */ /* 0x0003e80008121858 */
[----:B------:R-:W3:Y:S01]  /*7780*/  LDL R191, [R1+0x7c] ;  /* 0x00007c0001bf7983 */ /* 0x000ee20000100800 */
[----:B-1----:R-:W-:Y:S02]  /*7790*/  LEA R187, R173, UR6, 0x2 ;  /* 0x00000006adbb7c11 */ /* 0x002fe4000f8e10ff */
[----:B------:R-:W-:Y:S01]  /*77a0*/  PLOP3.LUT P1, PT, PT, PT, UP0, 0x40, 0x0 ;  /* 0x000000000000781c */ /* 0x000fe20003f2e808 */
[----:B---3--:R-:W-:-:S05]  /*77b0*/  IMAD.WIDE R190, R191, 0x4, R188 ;  /* 0x00000004bfbe7825 */ /* 0x008fca00078e02bc */
[----:B------:R1:W-:Y:S02]  /*77c0*/  LDGSTS.E [R187+0x18000], desc[UR24][R190.64], P0 ;  /* 0x18000000bebb7fae */ /* 0x0003e40008121858 */
[----:B-1----:R-:W-:Y:S01]  /*77d0*/  LEA R187, R174, UR6, 0x2 ;  /* 0x00000006aebb7c11 */ /* 0x002fe2000f8e10ff */
        /* <DEDUP_REMOVED lines=58> */
[----:B-1----:R-:W-:Y:S01]  /*7b80*/  LEA R187, R185, UR6, 0x2 ;  /* 0x00000006b9bb7c11 */ /* 0x002fe2000f8e10ff */
[----:B------:R-:W-:Y:S02]  /*7b90*/  UIADD3 UR4, UR4, 0x1, URZ ;  /* 0x0000000104047890 */ /* 0x000fe4000fffe03f */
[----:B------:R-:W-:Y:S02]  /*7ba0*/  UIADD3 UR26, UP1, UR26, 0x100, URZ ;  /* 0x000001001a1a7890 */ /* 0x000fe4000ff3e03f */
[----:B------:R-:W-:-:S02]  /*7bb0*/  UISETP.NE.AND UP0, UPT, UR18, UR4, UPT ;  /* 0x000000041200728c */ /* 0x000fc4000bf05270 */
[----:B------:R-:W-:Y:S02]  /*7bc0*/  UIADD3 UR19, UR19, -0x40, URZ ;  /* 0xffffffc013137890 */ /* 0x000fe4000fffe03f */
[----:B------:R-:W-:Y:S02]  /*7bd0*/  UIADD3.X UR27, URZ, UR27, URZ, UP1, !UPT ;  /* 0x0000001b3f1b7290 */ /* 0x000fe40008ffe43f */
[----:B------:R-:W-:Y:S01]  /*7be0*/  PLOP3.LUT P1, PT, PT, PT, UP0, 0x80, 0x0 ;  /* 0x000000000000781c */ /* 0x000fe20003f2f008 */
[----:B---3--:R-:W-:-:S05]  /*7bf0*/  IMAD.WIDE R190, R191, 0x4, R188 ;  /* 0x00000004bfbe7825 */ /* 0x008fca00078e02bc */
[----:B------:R2:W-:Y:S02]  /*7c00*/  LDGSTS.E [R187+0x18000], desc[UR24][R190.64], P0 ;  /* 0x18000000bebb7fae */ /* 0x0005e40008121858 */
[----:B--2---:R-:W-:Y:S01]  /*7c10*/  IMAD.WIDE R190, R252, 0x4, R188 ;  /* 0x00000004fcbe7825 */ /* 0x004fe200078e02bc */
[----:B------:R-:W-:Y:S01]  /*7c20*/  LEA R187, R186, UR6, 0x2 ;  /* 0x00000006babb7c11 */ /* 0x000fe2000f8e10ff */
[----:B------:R-:W1:Y:S04]  /*7c30*/  LDC R252, c[0x0][0x238] ;  /* 0x00008e00fffc7b82 */ /* 0x000e680000000800 */
[----:B------:R1:W-:Y:S04]  /*7c40*/  LDGSTS.E [R187+0x18000], desc[UR24][R190.64], P0 ;  /* 0x18000000bebb7fae */ /* 0x0003e80008121858 */
[----:B------:R-:W0:Y:S01]  /*7c50*/  LDGDEPBAR ;  /* 0x00000000000079af */ /* 0x000e220000000000 */
[----:B-1----:R-:W-:-:S05]  /*7c60*/  IMAD.SHL.U32 R191, R252, 0x40, RZ ;  /* 0x00000040fcbf7824 */ /* 0x002fca00078e00ff */
[----:B------:R-:W-:Y:S02]  /*7c70*/  SHF.R.S32.HI R252, RZ, 0x1f, R191 ;  /* 0x0000001ffffc7819 */ /* 0x000fe400000114bf */
[C---:B------:R-:W-:Y:S02]  /*7c80*/  LEA R187, P0, R191.reuse, R188, 0x2 ;  /* 0x000000bcbfbb7211 */ /* 0x040fe400078010ff */
[----:B------:R-:W-:-:S05]  /*7c90*/  SHF.L.U64.HI R252, R191, 0x2, R252 ;  /* 0x00000002bffc7819 */ /* 0x000fca00000102fc */
[----:B------:R-:W-:Y:S01]  /*7ca0*/  IMAD.X R190, R189, 0x1, R252, P0 ;  /* 0x00000001bdbe7824 */ /* 0x000fe200000e06fc */
[----:B------:R-:W-:Y:S06]  /*7cb0*/  @P1 BRA `(.L_x_1) ;  /* 0xffffffdc00f01947 */ /* 0x000fec000383ffff */
.L_x_0:
[----:B------:R-:W2:Y:S04]  /*7cc0*/  LDL.LU R190, [R1+0xf0] ;  /* 0x0000f00001be7983 */ /* 0x000ea80000300800 */
[----:B------:R-:W3:Y:S04]  /*7cd0*/  LDL.LU R252, [R1+0xec] ;  /* 0x0000ec0001fc7983 */ /* 0x000ee80000300800 */
[----:B------:R-:W4:Y:S04]  /*7ce0*/  LDL.LU R191, [R1+0xe8] ;  /* 0x0000e80001bf7983 */ /* 0x000f280000300800 */
[----:B------:R-:W4:Y:S04]  /*7cf0*/  LDL.LU R189, [R1+0xe4] ;  /* 0x0000e40001bd7983 */ /* 0x000f280000300800 */
[----:B------:R-:W4:Y:S01]  /*7d00*/  LDL.LU R188, [R1+0xe0] ;  /* 0x0000e00001bc7983 */ /* 0x000f220000300800 */
[----:B------:R-:W-:-:S02]  /*7d10*/  WARPGROUP.DEPBAR.LE gsb0, 0x0 ;  /* 0x00008000000079c5 */ /* 0x000fc40000010000 */
[----:B------:R-:W-:-:S04]  /*7d20*/  DEPBAR.LE SB0, 0x0 ;  /* 0x000080000000791a */ /* 0x000fc80000000000 */
[----:B------:R-:W4:Y:S01]  /*7d30*/  LDL.LU R156, [R1+0xdc] ;  /* 0x0000dc00019c7983 */ /* 0x000f220000300800 */
[----:B------:R-:W-:Y:S01]  /*7d40*/  F2FP.F16.F32.PACK_AB R165, R45, R44 ;  /* 0x0000002c2da5723e */ /* 0x000fe200000000ff */
[----:B------:R-:W-:Y:S01]  /*7d50*/  IMAD.U32 R45, RZ, RZ, UR5 ;  /* 0x00000005ff2d7e24 */ /* 0x000fe2000f8e00ff */
[----:B------:R-:W-:Y:S01]  /*7d60*/  F2FP.F16.F32.PACK_AB R89, R89, R88 ;  /* 0x000000585959723e */ /* 0x000fe200000000ff */
[----:B------:R-:W4:Y:S01]  /*7d70*/  LDL.LU R158, [R1+0xd8] ;  /* 0x0000d800019e7983 */ /* 0x000f220000300800 */
[----:B------:R-:W-:Y:S02]  /*7d80*/  F2FP.F16.F32.PACK_AB R37, R37, R36 ;  /* 0x000000242525723e */ /* 0x000fe400000000ff */
[----:B------:R-:W-:Y:S01]  /*7d90*/  F2FP.F16.F32.PACK_AB R91, R91, R90 ;  /* 0x0000005a5b5b723e */ /* 0x000fe200000000ff */
[----:B------:R-:W4:Y:S01]  /*7da0*/  LDL.LU R154, [R1+0xd4] ;  /* 0x0000d400019a7983 */ /* 0x000f220000300800 */
[----:B------:R-:W-:Y:S02]  /*7db0*/  F2FP.F16.F32.PACK_AB R93, R93, R92 ;  /* 0x0000005c5d5d723e */ /* 0x000fe400000000ff */
[----:B------:R-:W-:Y:S01]  /*7dc0*/  F2FP.F16.F32.PACK_AB R95, R95, R94 ;  /* 0x0000005e5f5f723e */ /* 0x000fe200000000ff */
[----:B------:R-:W4:Y:S01]  /*7dd0*/  LDL.LU R152, [R1+0xd0] ;  /* 0x0000d00001987983 */ /* 0x000f220000300800 */
[----:B------:R-:W-:-:S02]  /*7de0*/  F2FP.F16.F32.PACK_AB R97, R97, R96 ;  /* 0x000000606161723e */ /* 0x000fc400000000ff */
[----:B------:R-:W-:Y:S01]  /*7df0*/  F2FP.F16.F32.PACK_AB R47, R47, R46 ;  /* 0x0000002e2f2f723e */ /* 0x000fe200000000ff */
[----:B------:R-:W1:Y:S01]  /*7e00*/  S2R R5, SR_TID.X ;  /* 0x0000000000057919 */ /* 0x000e620000002100 */
[----:B------:R-:W-:Y:S02]  /*7e10*/  F2FP.F16.F32.PACK_AB R99, R99, R98 ;  /* 0x000000626363723e */ /* 0x000fe400000000ff */
[----:B------:R-:W-:Y:S02]  /*7e20*/  F2FP.F16.F32.PACK_AB R101, R101, R100 ;  /* 0x000000646565723e */ /* 0x000fe400000000ff */
[----:B------:R-:W-:Y:S02]  /*7e30*/  F2FP.F16.F32.PACK_AB R103, R103, R102 ;  /* 0x000000666767723e */ /* 0x000fe400000000ff */
[----:B------:R-:W-:Y:S02]  /*7e40*/  F2FP.F16.F32.PACK_AB R105, R105, R104 ;  /* 0x000000686969723e */ /* 0x000fe400000000ff */
[----:B------:R-:W-:-:S02]  /*7e50*/  F2FP.F16.F32.PACK_AB R107, R107, R106 ;  /* 0x0000006a6b6b723e */ /* 0x000fc400000000ff */
[----:B------:R-:W-:Y:S02]  /*7e60*/  F2FP.F16.F32.PACK_AB R109, R109, R108 ;  /* 0x0000006c6d6d723e */ /* 0x000fe400000000ff */
        /* <DEDUP_REMOVED lines=9> */
[----:B------:R-:W-:Y:S01]  /*7f00*/  F2FP.F16.F32.PACK_AB R129, R129, R128 ;  /* 0x000000808181723e */ /* 0x000fe200000000ff */
[C---:B-1----:R-:W-:Y:S01]  /*7f10*/  IMAD.SHL.U32 R3, R5.reuse, 0x20, RZ ;  /* 0x0000002005037824 */ /* 0x042fe200078e00ff */
[C---:B------:R-:W-:Y:S01]  /*7f20*/  LOP3.LUT R4, R5.reuse, 0x10, RZ, 0xc0, !PT ;  /* 0x0000001005047812 */ /* 0x040fe200078ec0ff */
[----:B------:R-:W-:Y:S01]  /*7f30*/  IMAD.SHL.U32 R2, R5, 0x2, RZ ;  /* 0x0000000205027824 */ /* 0x000fe200078e00ff */
[----:B------:R-:W-:-:S02]  /*7f40*/  SHF.R.U32.HI R6, RZ, 0x1, R5 ;  /* 0x00000001ff067819 */ /* 0x000fc40000011605 */
[----:B------:R-:W-:Y:S02]  /*7f50*/  LOP3.LUT R3, R3, 0x180, RZ, 0xc0, !PT ;  /* 0x0000018003037812 */ /* 0x000fe400078ec0ff */
[----:B------:R-:W-:Y:S02]  /*7f60*/  F2FP.F16.F32.PACK_AB R131, R131, R130 ;  /* 0x000000828383723e */ /* 0x000fe400000000ff */
[----:B------:R-:W-:Y:S01]  /*7f70*/  LOP3.LUT R3, R3, 0x6, R2, 0xf8, !PT ;  /* 0x0000000603037812 */ /* 0x000fe200078ef802 */
[----:B------:R-:W-:Y:S01]  /*7f80*/  IMAD.SHL.U32 R2, R5, 0x8, RZ ;  /* 0x0000000805027824 */ /* 0x000fe200078e00ff */
[----:B------:R-:W-:Y:S01]  /*7f90*/  F2FP.F16.F32.PACK_AB R133, R133, R132 ;  /* 0x000000848585723e */ /* 0x000fe200000000ff */
[----:B------:R-:W-:Y:S01]  /*7fa0*/  IMAD.SHL.U32 R5, R5, 0x40, RZ ;  /* 0x0000004005057824 */ /* 0x000fe200078e00ff */
[----:B------:R-:W-:Y:S01]  /*7fb0*/  F2FP.F16.F32.PACK_AB R135, R135, R134 ;  /* 0x000000868787723e */ /* 0x000fe200000000ff */
[----:B------:R-:W-:Y:S01]  /*7fc0*/  IMAD R4, R4, 0x20, R3 ;  /* 0x0000002004047824 */ /* 0x000fe200078e0203 */
[----:B------:R-:W-:-:S02]  /*7fd0*/  LOP3.LUT R3, R6, 0x38, RZ, 0xc0, !PT ;  /* 0x0000003806037812 */ /* 0x000fc400078ec0ff */
[----:B------:R-:W-:Y:S02]  /*7fe0*/  LOP3.LUT R5, R5, 0x1800, RZ, 0xc0, !PT ;  /* 0x0000180005057812 */ /* 0x000fe400078ec0ff */
[----:B------:R-:W-:Y:S02]  /*7ff0*/  LOP3.LUT R6, R2, 0x3f8, RZ, 0xc0, !PT ;  /* 0x000003f802067812 */ /* 0x000fe400078ec0ff */
[----:B------:R-:W-:Y:S01]  /*8000*/  F2FP.F16.F32.PACK_AB R137, R137, R136 ;  /* 0x000000888989723e */ /* 0x000fe200000000ff */
[----:B------:R-:W-:Y:S01]  /*8010*/  IMAD.IADD R4, R4, 0x1, R5 ;  /* 0x0000000104047824 */ /* 0x000fe200078e0205 */
[C---:B------:R-:W-:Y:S01]  /*8020*/  LOP3.LUT R5, R6.reuse, 0x400, RZ, 0xfc, !PT ;  /* 0x0000040006057812 */ /* 0x040fe200078efcff */
[C---:B------:R-:W-:Y:S01]  /*8030*/  IMAD.IADD R3, R6.reuse, 0x1, R3 ;  /* 0x0000000106037824 */ /* 0x040fe200078e0203 */
[----:B------:R-:W-:Y:S02]  /*8040*/  LOP3.LUT R8, R6, 0xc00, RZ, 0xfc, !PT ;  /* 0x00000c0006087812 */ /* 0x000fe400078efcff */
[----:B------:R-:W-:-:S02]  /*8050*/  SHF.R.U32.HI R5, RZ, 0x4, R5 ;  /* 0x00000004ff057819 */ /* 0x000fc40000011605 */
[C---:B------:R-:W-:Y:S02]  /*8060*/  LOP3.LUT R11, R6.reuse, 0x1800, RZ, 0xfc, !PT ;  /* 0x00001800060b7812 */ /* 0x040fe400078efcff */
[----:B------:R-:W-:Y:S02]  /*8070*/  SHF.R.U32.HI R8, RZ, 0x4, R8 ;  /* 0x00000004ff087819 */ /* 0x000fe40000011608 */
[----:B------:R-:W-:Y:S02]  /*8080*/  LOP3.LUT R5, R5, 0x78, RZ, 0xc0, !PT ;  /* 0x0000007805057812 */ /* 0x000fe400078ec0ff */
[----:B------:R-:W-:Y:S02]  /*8090*/  LOP3.LUT R7, R6, 0x800, RZ, 0xfc, !PT ;  /* 0x0000080006077812 */ /* 0x000fe400078efcff */
[----:B------:R-:W-:Y:S02]  /*80a0*/  SHF.R.U32.HI R12, RZ, 0x4, R11 ;  /* 0x00000004ff0c7819 */ /* 0x000fe4000001160b */
[----:B------:R-:W-:Y:S01]  /*80b0*/  LOP3.LUT R11, R8, 0xf8, RZ, 0xc0, !PT ;  /* 0x000000f8080b7812 */ /* 0x000fe200078ec0ff */
[C---:B------:R-:W-:Y:S01]  /*80c0*/  IMAD.IADD R8, R6.reuse, 0x1, R5 ;  /* 0x0000000106087824 */ /* 0x040fe200078e0205 */
[----:B------:R-:W-:Y:S01]  /*80d0*/  LOP3.LUT R9, R6, 0x1000, RZ, 0xfc, !PT ;  /* 0x0000100006097812 */ /* 0x000fe200078efcff */
[----:B------:R-:W-:Y:S01]  /*80e0*/  VIADD R5, R4, 0x400 ;  /* 0x0000040004057836 */ /* 0x000fe20000000000 */
[----:B------:R-:W-:Y:S01]  /*80f0*/  SHF.R.U32.HI R7, RZ, 0x4, R7 ;  /* 0x00000004ff077819 */ /* 0x000fe20000011607 */
[C---:B------:R-:W-:Y:S01]  /*8100*/  IMAD.IADD R11, R6.reuse, 0x1, R11 ;  /* 0x00000001060b7824 */ /* 0x040fe200078e020b */
[----:B------:R-:W-:-:S02]  /*8110*/  LOP3.LUT R13, R6, 0x1c00, RZ, 0xfc, !PT ;  /* 0x00001c00060d7812 */ /* 0x000fc400078efcff */
[----:B------:R-:W-:Y:S02]  /*8120*/  SHF.R.U32.HI R9, RZ, 0x4, R9 ;  /* 0x00000004ff097819 */ /* 0x000fe40000011609 */
[----:B------:R-:W-:Y:S02]  /*8130*/  LOP3.LUT R7, R7, 0xb8, RZ, 0xc0, !PT ;  /* 0x000000b807077812 */ /* 0x000fe400078ec0ff */
[----:B------:R-:W-:Y:S02]  /*8140*/  SHF.R.U32.HI R5, RZ, 0x4, R5 ;  /* 0x00000004ff057819 */ /* 0x000fe40000011605 */
[----:B------:R-:W-:Y:S02]  /*8150*/  SHF.R.U32.HI R14, RZ, 0x4, R13 ;  /* 0x00000004ff0e7819 */ /* 0x000fe4000001160d */
[----:B------:R-:W-:Y:S01]  /*8160*/  LOP3.LUT R13, R9, 0x138, RZ, 0xc0, !PT ;  /* 0x00000138090d7812 */ /* 0x000fe200078ec0ff */
[----:B------:R-:W-:Y:S01]  /*8170*/  IMAD.IADD R9, R6, 0x1, R7 ;  /* 0x0000000106097824 */ /* 0x000fe200078e0207 */
[----:B------:R-:W-:Y:S01]  /*8180*/  LOP3.LUT R7, R5, 0x1f8, RZ, 0xc0, !PT ;  /* 0x000001f805077812 */ /* 0x000fe200078ec0ff */
[----:B------:R-:W-:Y:S01]  /*8190*/  IMAD.IADD R5, R4, 0x1, R5 ;  /* 0x0000000104057824 */ /* 0x000fe200078e0205 */
[----:B------:R-:W-:Y:S01]  /*81a0*/  F2FP.F16.F32.PACK_AB R139, R139, R138 ;  /* 0x0000008a8b8b723e */ /* 0x000fe200000000ff */
[----:B------:R-:W-:Y:S01]  /*81b0*/  IMAD.IADD R13, R6, 0x1, R13 ;  /* 0x00000001060d7824 */ /* 0x000fe200078e020d */
[----:B------:R-:W-:Y:S01]  /*81c0*/  F2FP.F16.F32.PACK_AB R141, R141, R140 ;  /* 0x0000008c8d8d723e */ /* 0x000fe200000000ff */
[C---:B------:R-:W-:Y:S01]  /*81d0*/  IMAD.IADD R7, R4.reuse, 0x1, R7 ;  /* 0x0000000104077824 */ /* 0x040fe200078e0207 */
[----:B------:R-:W-:-:S02]  /*81e0*/  LEA.HI R4, R4, R4, RZ, 0x1c ;  /* 0x0000000404047211 */ /* 0x000fc400078fe0ff */
[----:B------:R-:W-:Y:S02]  /*81f0*/  LEA R36, R5, UR16, 0x1 ;  /* 0x0000001005247c11 */ /* 0x000fe4000f8e08ff */
[----:B------:R-:W-:Y:S01]  /*8200*/  LEA R44, R4, UR16, 0x1 ;  /* 0x00000010042c7c11 */ /* 0x000fe2000f8e08ff */
[----:B------:R-:W-:Y:S01]  /*8210*/  BAR.SYNC.DEFER_BLOCKING 0x0 ;  /* 0x0000000000007b1d */ /* 0x000fe20000010000 */
[----:B------:R-:W-:Y:S02]  /*8220*/  LEA R46, R7, UR16, 0x1 ;  /* 0x00000010072e7c11 */ /* 0x000fe4000f8e08ff */
[----:B------:R-:W-:Y:S02]  /*8230*/  F2FP.F16.F32.PACK_AB R143, R143, R142 ;  /* 0x0000008e8f8f723e */ /* 0x000fe400000000ff */
[----:B------:R-:W-:Y:S02]  /*8240*/  F2FP.F16.F32.PACK_AB R145, R145, R144 ;  /* 0x000000909191723e */ /* 0x000fe400000000ff */
[----:B------:R-:W-:-:S02]  /*8250*/  F2FP.F16.F32.PACK_AB R147, R147, R146 ;  /* 0x000000929393723e */ /* 0x000fc400000000ff */
[----:B------:R-:W-:Y:S02]  /*8260*/  F2FP.F16.F32.PACK_AB R149, R149, R148 ;  /* 0x000000949595723e */ /* 0x000fe400000000ff */
[----:B------:R-:W-:Y:S02]  /*8270*/  F2FP.F16.F32.PACK_AB R151, R151, R150 ;  /* 0x000000969797723e */ /* 0x000fe400000000ff */
[----:B------:R-:W-:Y:S02]  /*8280*/  LOP3.LUT R10, R6, 0x1400, RZ, 0xfc, !PT ;  /* 0x00001400060a7812 */ /* 0x000fe400078efcff */
[----:B------:R-:W-:Y:S02]  /*8290*/  LOP3.LUT R17, R12, 0x1b8, RZ, 0xc0, !PT ;  /* 0x000001b80c117812 */ /* 0x000fe400078ec0ff */
[----:B------:R-:W-:Y:S02]  /*82a0*/  SHF.R.U32.HI R10, RZ, 0x4, R10 ;  /* 0x00000004ff0a7819 */ /* 0x000fe4000001160a */
[----:B------:R-:W-:Y:S01]  /*82b0*/  LOP3.LUT R19, R14, 0x1f8, RZ, 0xc0, !PT ;  /* 0x000001f80e137812 */ /* 0x000fe200078ec0ff */
[----:B------:R-:W-:Y:S01]  /*82c0*/  IMAD.IADD R17, R6, 0x1, R17 ;  /* 0x0000000106117824 */ /* 0x000fe200078e0211 */
[----:B------:R-:W-:-:S02]  /*82d0*/  LOP3.LUT R15, R10, 0x178, RZ, 0xc0, !PT ;  /* 0x000001780a0f7812 */ /* 0x000fc400078ec0ff */
[----:B------:R-:W-:Y:S01]  /*82e0*/  F2FP.F16.F32.PACK_AB R49, R49, R48 ;  /* 0x000000303131723e */ /* 0x000fe200000000ff */
[----:B------:R-:W-:Y:S01]  /*82f0*/  STS [R44], R89 ;  /* 0x000000592c007388 */ /* 0x000fe20000000800 */
[C---:B------:R-:W-:Y:S01]  /*8300*/  IMAD.IADD R19, R6.reuse, 0x1, R19 ;  /* 0x0000000106137824 */ /* 0x040fe200078e0213 */
[----:B------:R-:W-:Y:S01]  /*8310*/  F2FP.F16.F32.PACK_AB R167, R51, R50 ;  /* 0x0000003233a7723e */ /* 0x000fe200000000ff */
[----:B------:R-:W-:Y:S01]  /*8320*/  IMAD.IADD R15, R6, 0x1, R15 ;  /* 0x00000001060f7824 */ /* 0x000fe200078e020f */
[----:B------:R-:W-:Y:S01]  /*8330*/  STS [R36+0x800], R91 ;  /* 0x0008005b24007388 */ /* 0x000fe20000000800 */
[----:B------:R-:W-:Y:S02]  /*8340*/  F2FP.F16.F32.PACK_AB R169, R53, R52 ;  /* 0x0000003435a9723e */ /* 0x000fe400000000ff */
[----:B------:R-:W-:Y:S01]  /*8350*/  F2FP.F16.F32.PACK_AB R171, R55, R54 ;  /* 0x0000003637ab723e */ /* 0x000fe200000000ff */
[----:B------:R-:W-:Y:S01]  /*8360*/  STS [R44+0x10], R93 ;  /* 0x0000105d2c007388 */ /* 0x000fe20000000800 */
[----:B------:R-:W-:-:S02]  /*8370*/  F2FP.F16.F32.PACK_AB R57, R57, R56 ;  /* 0x000000383939723e */ /* 0x000fc400000000ff */
[----:B------:R-:W-:Y:S01]  /*8380*/  F2FP.F16.F32.PACK_AB R153, R25, R24 ;  /* 0x000000181999723e */ /* 0x000fe200000000ff */
[----:B------:R-:W-:Y:S01]  /*8390*/  STS [R36+0x810], R95 ;  /* 0x0008105f24007388 */ /* 0x000fe20000000800 */
[----:B------:R-:W-:Y:S02]  /*83a0*/  F2FP.F16.F32.PACK_AB R155, R27, R26 ;  /* 0x0000001a1b9b723e */ /* 0x000fe400000000ff */
[----:B------:R-:W-:Y:S01]  /*83b0*/  F2FP.F16.F32.PACK_AB R157, R29, R28 ;  /* 0x0000001c1d9d723e */ /* 0x000fe200000000ff */
        /* <DEDUP_REMOVED lines=11> */
[----:B------:R-:W-:Y:S01]  /*8470*/  LEA R48, R3, UR16, 0x1 ;  /* 0x0000001003307c11 */ /* 0x000fe2000f8e08ff */
[----:B------:R-:W-:Y:S01]  /*8480*/  STS [R44+0x40], R105 ;  /* 0x000040692c007388 */ /* 0x000fe20000000800 */
[----:B------:R-:W-:Y:S01]  /*8490*/  LEA R50, R8, UR16, 0x1 ;  /* 0x0000001008327c11 */ /* 0x000fe2000f8e08ff */
[----:B------:R-:W1:Y:S01]  /*84a0*/  LDC R80, c[0x0][0x23c] ;  /* 0x00008f00ff507b82 */ /* 0x000e620000000800 */
[----:B------:R-:W-:Y:S01]  /*84b0*/  LOP3.LUT R45, R45, 0x78, R2, 0xf8, !PT ;  /* 0x000000782d2d7812 */ /* 0x000fe200078ef802 */
[----:B------:R-:W-:Y:S01]  /*84c0*/  STS [R46+0x840], R107 ;  /* 0x0008406b2e007388 */ /* 0x000fe20000000800 */
[----:B------:R-:W-:-:S02]  /*84d0*/  LEA R51, R9, UR16, 0x1 ;  /* 0x0000001009337c11 */ /* 0x000fc4000f8e08ff */
[----:B------:R-:W-:Y:S01]  /*84e0*/  LEA R52, R11, UR16, 0x1 ;  /* 0x000000100b347c11 */ /* 0x000fe2000f8e08ff */
[----:B------:R-:W-:Y:S01]  /*84f0*/  STS [R44+0x50], R109 ;  /* 0x0000506d2c007388 */ /* 0x000fe20000000800 */
[----:B------:R-:W-:Y:S01]  /*8500*/  LEA R53, R13, UR16, 0x1 ;  /* 0x000000100d357c11 */ /* 0x000fe2000f8e08ff */
[----:B------:R-:W1:Y:S01]  /*8510*/  LDC.64 R2, c[0x0][0x220] ;  /* 0x00008800ff027b82 */ /* 0x000e620000000a00 */
[----:B------:R-:W-:Y:S01]  /*8520*/  LEA R54, R15, UR16, 0x1 ;  /* 0x000000100f367c11 */ /* 0x000fe2000f8e08ff */
[----:B------:R-:W-:Y:S01]  /*8530*/  STS [R46+0x850], R111 ;  /* 0x0008506f2e007388 */ /* 0x000fe20000000800 */
[----:B------:R-:W-:Y:S02]  /*8540*/  LEA R55, R17, UR16, 0x1 ;  /* 0x0000001011377c11 */ /* 0x000fe4000f8e08ff */
[----:B------:R-:W-:Y:S01]  /*8550*/  LEA R56, R19, UR16, 0x1 ;  /* 0x0000001013387c11 */ /* 0x000fe2000f8e08ff */
        /* <DEDUP_REMOVED lines=22> */
[----:B------:R-:W-:-:S03]  /*86c0*/  ISETP.GE.AND P0, PT, R45, UR23, PT ;  /* 0x000000172d007c0c */ /* 0x000fc6000bf06270 */
[----:B------:R-:W-:Y:S04]  /*86d0*/  STS [R44+0xa0], R129 ;  /* 0x0000a0812c007388 */ /* 0x000fe80000000800 */
        /* <DEDUP_REMOVED lines=10> */
[----:B------:R-:W-:Y:S01]  /*8780*/  STS [R46+0x8f0], R151 ;  /* 0x0008f0972e007388 */ /* 0x000fe20000000800 */
[----:B------:R-:W-:Y:S01]  /*8790*/  BAR.SYNC.DEFER_BLOCKING 0x0 ;  /* 0x0000000000007b1d */ /* 0x000fe20000010000 */
[----:B-----5:R-:W-:-:S02]  /*87a0*/  ISETP.LT.AND P3, PT, R0, UR22, !P0 ;  /* 0x0000001600007c0c */ /* 0x020fc4000c761270 */
[----:B--2---:R-:W-:Y:S02]  /*87b0*/  ISETP.LT.AND P2, PT, R190, UR22, !P0 ;  /* 0x00000016be007c0c */ /* 0x004fe4000c741270 */
[----:B---3--:R-:W-:Y:S02]  /*87c0*/  ISETP.LT.AND P1, PT, R252, UR22, !P0 ;  /* 0x00000016fc007c0c */ /* 0x008fe4000c721270 */
[----:B----4-:R-:W-:Y:S02]  /*87d0*/  ISETP.LT.AND P6, PT, R191, UR22, !P0 ;  /* 0x00000016bf007c0c */ /* 0x010fe4000c7c1270 */
[----:B------:R-:W-:Y:S01]  /*87e0*/  ISETP.LT.AND P5, PT, R189, UR22, !P0 ;  /* 0x00000016bd007c0c */ /* 0x000fe2000c7a1270 */
[----:B------:R-:W2:Y:S01]  /*87f0*/  LDS.128 R32, [R48] ;  /* 0x0000000030207984 */ /* 0x000ea20000000c00 */
[----:B------:R-:W-:-:S03]  /*8800*/  ISETP.LT.AND P4, PT, R188, UR22, !P0 ;  /* 0x00000016bc007c0c */ /* 0x000fc6000c781270 */
[----:B------:R-:W3:Y:S04]  /*8810*/  LDS.128 R28, [R50+0x800] ;  /* 0x00080000321c7984 */ /* 0x000ee80000000c00 */
[----:B------:R-:W4:Y:S04]  /*8820*/  LDS.128 R24, [R51+0x1000] ;  /* 0x0010000033187984 */ /* 0x000f280000000c00 */
[----:B------:R-:W1:Y:S04]  /*8830*/  LDS.128 R20, [R52+0x1800] ;  /* 0x0018000034147984 */ /* 0x000e680000000c00 */
[----:B------:R-:W1:Y:S04]  /*8840*/  LDS.128 R16, [R53+0x2000] ;  /* 0x0020000035107984 */ /* 0x000e680000000c00 */
[----:B------:R-:W1:Y:S04]  /*8850*/  LDS.128 R12, [R54+0x2800] ;  /* 0x00280000360c7984 */ /* 0x000e680000000c00 */
[----:B------:R-:W1:Y:S04]  /*8860*/  LDS.128 R8, [R55+0x3000] ;  /* 0x0030000037087984 */ /* 0x000e680000000c00 */
[----:B------:R-:W1:Y:S01]  /*8870*/  LDS.128 R4, [R56+0x3800] ;  /* 0x0038000038047984 */ /* 0x000e620000000c00 */
[----:B------:R-:W-:Y:S06]  /*8880*/  BAR.SYNC.DEFER_BLOCKING 0x0 ;  /* 0x0000000000007b1d */ /* 0x000fec0000010000 */
[----:B------:R-:W-:Y:S04]  /*8890*/  STS [R44], R153 ;  /* 0x000000992c007388 */ /* 0x000fe80000000800 */
[----:B------:R-:W-:Y:S04]  /*88a0*/  STS [R36+0x800], R155 ;  /* 0x0008009b24007388 */ /* 0x000fe80000000800 */
[----:B------:R-:W-:Y:S04]  /*88b0*/  STS [R44+0x10], R157 ;  /* 0x0000109d2c007388 */ /* 0x000fe80000000800 */
[----:B------:R-:W-:Y:S04]  /*88c0*/  STS [R36+0x810], R159 ;  /* 0x0008109f24007388 */ /* 0x000fe80000000800 */
[----:B------:R-:W-:Y:S04]  /*88d0*/  STS [R44+0x20], R161 ;  /* 0x000020a12c007388 */ /* 0x000fe80000000800 */
[----:B------:R-:W-:Y:S04]  /*88e0*/  STS [R46+0x820], R163 ;  /* 0x000820a32e007388 */ /* 0x000fe80000000800 */
[----:B------:R1:W-:Y:S04]  /*88f0*/  STS [R44+0x30], R37 ;  /* 0x000030252c007388 */ /* 0x0003e80000000800 */
[----:B------:R1:W-:Y:S04]  /*8900*/  STS [R46+0x830], R39 ;  /* 0x000830272e007388 */ /* 0x0003e80000000800 */
[----:B------:R-:W-:Y:S04]  /*8910*/  STS [R44+0x40], R41 ;  /* 0x000040292c007388 */ /* 0x000fe80000000800 */
[----:B------:R1:W-:Y:S04]  /*8920*/  STS [R46+0x840], R43 ;  /* 0x0008402b2e007388 */ /* 0x0003e80000000800 */
[----:B------:R-:W-:Y:S04]  /*8930*/  STS [R44+0x50], R165 ;  /* 0x000050a52c007388 */ /* 0x000fe80000000800 */
[----:B------:R1:W-:Y:S04]  /*8940*/  STS [R46+0x850], R47 ;  /* 0x0008502f2e007388 */ /* 0x0003e80000000800 */
[----:B------:R1:W-:Y:S04]  /*8950*/  STS [R44+0x60], R49 ;  /* 0x000060312c007388 */ /* 0x0003e80000000800 */
        /* <DEDUP_REMOVED lines=14> */
[----:B-1----:R-:W-:-:S03]  /*8a40*/  IMAD R37, R0, R80, RZ ;  /* 0x0000005000257224 */ /* 0x002fc600078e02ff */
[----:B------:R-:W-:Y:S04]  /*8a50*/  STS [R46+0x8d0], R79 ;  /* 0x0008d04f2e007388 */ /* 0x000fe80000000800 */
[----:B------:R-:W-:Y:S04]  /*8a60*/  STS [R44+0xe0], R81 ;  /* 0x0000e0512c007388 */ /* 0x000fe80000000800 */
[----:B------:R-:W-:Y:S04]  /*8a70*/  STS [R46+0x8e0], R83 ;  /* 0x0008e0532e007388 */ /* 0x000fe80000000800 */
[----:B------:R-:W-:Y:S01]  /*8a80*/  STS [R44+0xf0], R85 ;  /* 0x0000f0552c007388 */ /* 0x000fe20000000800 */
[----:B------:R-:W-:-:S03]  /*8a90*/  IMAD R39, R80, 0x8, R37 ;  /* 0x0000000850277824 */ /* 0x000fc600078e0225 */
[----:B------:R-:W-:Y:S01]  /*8aa0*/  STS [R46+0x8f0], R87 ;  /* 0x0008f0572e007388 */ /* 0x000fe20000000800 */
[----:B------:R-:W-:Y:S01]  /*8ab0*/  IMAD.WIDE R36, R37, 0x2, R2 ;  /* 0x0000000225247825 */ /* 0x000fe200078e0202 */
[----:B------:R-:W-:Y:S03]  /*8ac0*/  BAR.SYNC.DEFER_BLOCKING 0x0 ;  /* 0x0000000000007b1d */ /* 0x000fe60000010000 */
[----:B------:R-:W-:Y:S02]  /*8ad0*/  IMAD R43, R80, 0x8, R39 ;  /* 0x00000008502b7824 */ /* 0x000fe400078e0227 */
[----:B------:R-:W-:-:S04]  /*8ae0*/  IMAD.WIDE R40, R45, 0x2, R36 ;  /* 0x000000022d287825 */ /* 0x000fc800078e0224 */
[----:B------:R-:W-:-:S04]  /*8af0*/  IMAD.WIDE R36, R39, 0x2, R2 ;  /* 0x0000000227247825 */ /* 0x000fc800078e0202 */
[----:B------:R-:W-:Y:S02]  /*8b00*/  IMAD R47, R80, 0x8, R43 ;  /* 0x00000008502f7824 */ /* 0x000fe400078e022b */
[----:B------:R-:W-:-:S04]  /*8b10*/  IMAD.WIDE R38, R43, 0x2, R2 ;  /* 0x000000022b267825 */ /* 0x000fc800078e0202 */
[----:B------:R-:W-:-:S04]  /*8b20*/  IMAD.WIDE R42, R45, 0x2, R36 ;  /* 0x000000022d2a7825 */ /* 0x000fc800078e0224 */
[----:B------:R-:W-:Y:S01]  /*8b30*/  IMAD.WIDE R36, R47, 0x2, R2 ;  /* 0x000000022f247825 */ /* 0x000fe200078e0202 */
[----:B------:R-:W1:Y:S03]  /*8b40*/  LDS.128 R60, [R48] ;  /* 0x00000000303c7984 */ /* 0x000e660000000c00 */
[C---:B------:R-:W-:Y:S01]  /*8b50*/  IMAD.WIDE R38, R45.reuse, 0x2, R38 ;  /* 0x000000022d267825 */ /* 0x040fe200078e0226 */
[----:B--2---:R2:W-:Y:S03]  /*8b60*/  @P3 STG.E.128 desc[UR24][R40.64], R32 ;  /* 0x0000002028003986 */ /* 0x0045e6000c101d18 */
[----:B------:R-:W-:Y:S01]  /*8b70*/  IMAD.WIDE R36, R45, 0x2, R36 ;  /* 0x000000022d247825 */ /* 0x000fe200078e0224 */
[----:B------:R-:W-:Y:S01]  /*8b80*/  ISETP.LT.AND P3, PT, R156, UR22, !P0 ;  /* 0x000000169c007c0c */ /* 0x000fe2000c761270 */
[----:B---3--:R3:W-:Y:S04]  /*8b90*/  @P2 STG.E.128 desc[UR24][R42.64], R28 ;  /* 0x0000001c2a002986 */ /* 0x0087e8000c101d18 */
[----:B------:R-:W3:Y:S04]  /*8ba0*/  LDL.LU R156, [R1+0xcc] ;  /* 0x0000cc00019c7983 */ /* 0x000ee80000300800 */
[----:B----4-:R4:W-:Y:S01]  /*8bb0*/  @P1 STG.E.128 desc[UR24][R38.64], R24 ;  /* 0x0000001826001986 */ /* 0x0109e2000c101d18 */
[----:B------:R-:W-:-:S03]  /*8bc0*/  ISETP.LT.AND P1, PT, R154, UR22, !P0 ;  /* 0x000000169a007c0c */ /* 0x000fc6000c721270 */
[----:B------:R-:W3:Y:S04]  /*8bd0*/  LDL.LU R155, [R1+0xc8] ;  /* 0x0000c800019b7983 */ /* 0x000ee80000300800 */
[----:B------:R-:W3:Y:S04]  /*8be0*/  LDL.LU R154, [R1+0xc4] ;  /* 0x0000c400019a7983 */ /* 0x000ee80000300800 */
[----:B------:R1:W-:Y:S01]  /*8bf0*/  @P6 STG.E.128 desc[UR24][R36.64], R20 ;  /* 0x0000001424006986 */ /* 0x0003e2000c101d18 */
[----:B------:R-:W-:-:S03]  /*8c00*/  ISETP.LT.AND P6, PT, R152, UR22, !P0 ;  /* 0x0000001698007c0c */ /* 0x000fc6000c7c1270 */
[----:B------:R-:W3:Y:S04]  /*8c10*/  LDL.LU R153, [R1+0xc0] ;  /* 0x0000c00001997983 */ /* 0x000ee80000300800 */
[----:B------:R-:W3:Y:S04]  /*8c20*/  LDL.LU R152, [R1+0xbc] ;  /* 0x0000bc0001987983 */ /* 0x000ee80000300800 */
[----:B------:R-:W3:Y:S01]  /*8c30*/  LDL.LU R0, [R1+0xb8] ;  /* 0x0000b80001007983 */ /* 0x000ee20000300800 */
[----:B------:R-:W-:-:S03]  /*8c40*/  IMAD R47, R80, 0x8, R47 ;  /* 0x00000008502f7824 */ /* 0x000fc600078e022f */
[----:B------:R-:W3:Y:S01]  /*8c50*/  LDS.128 R64, [R50+0x800] ;  /* 0x0008000032407984 */ /* 0x000ee20000000c00 */
[----:B------:R-:W-:-:S03]  /*8c60*/  IMAD R49, R80, 0x8, R47 ;  /* 0x0000000850317824 */ /* 0x000fc600078e022f */
[----:B------:R-:W-:Y:S01]  /*8c70*/  LDS.128 R36, [R52+0x1800] ;  /* 0x0018000034247984 */ /* 0x000fe20000000c00 */
[C---:B--2---:R-:W-:Y:S02]  /*8c80*/  IMAD R41, R80.reuse, 0x8, R49 ;  /* 0x0000000850297824 */ /* 0x044fe400078e0231 */
[----:B------:R-:W-:Y:S01]  /*8c90*/  IMAD.WIDE R32, R47, 0x2, R2 ;  /* 0x000000022f207825 */ /* 0x000fe200078e0202 */
[----:B------:R-:W-:Y:S03]  /*8ca0*/  LDS.128 R68, [R53+0x2000] ;  /* 0x0020000035447984 */ /* 0x000fe60000000c00 */
[----:B------:R-:W-:Y:S01]  /*8cb0*/  IMAD R47, R80, 0x8, R41 ;  /* 0x00000008502f7824 */ /* 0x000fe200078e0229 */
[----:B------:R-:W-:Y:S01]  /*8cc0*/  LDS.128 R72, [R54+0x2800] ;  /* 0x0028000036487984 */ /* 0x000fe20000000c00 */
[----:B---3--:R-:W-:-:S03]  /*8cd0*/  IMAD.WIDE R28, R41, 0x2, R2 ;  /* 0x00000002291c7825 */ /* 0x008fc600078e0202 */
[----:B------:R-:W2:Y:S01]  /*8ce0*/  LDS.128 R40, [R51+0x1000] ;  /* 0x0010000033287984 */ /* 0x000ea20000000c00 */
[----:B------:R-:W-:-:S03]  /*8cf0*/  IMAD R31, R80, 0x8, R47 ;  /* 0x00000008501f7824 */ /* 0x000fc600078e022f */
[----:B------:R-:W3:Y:S01]  /*8d00*/  LDS.128 R76, [R55+0x3000] ;  /* 0x00300000374c7984 */ /* 0x000ee20000000c00 */
[----:B----4-:R-:W-:Y:S02]  /*8d10*/  IMAD R25, R80, 0x8, R31 ;  /* 0x0000000850197824 */ /* 0x010fe400078e021f */
[----:B------:R-:W-:-:S04]  /*8d20*/  IMAD.WIDE R32, R45, 0x2, R32 ;  /* 0x000000022d207825 */ /* 0x000fc800078e0220 */
[----:B------:R-:W-:Y:S01]  /*8d30*/  IMAD.WIDE R34, R49, 0x2, R2 ;  /* 0x0000000231227825 */ /* 0x000fe200078e0202 */
[----:B------:R-:W-:-:S03]  /*8d40*/  ISETP.LT.AND P2, PT, R158, UR22, !P0 ;  /* 0x000000169e007c0c */ /* 0x000fc6000c741270 */
[----:B------:R-:W-:Y:S01]  /*8d50*/  IMAD R27, R80, 0x8, R25 ;  /* 0x00000008501b7824 */ /* 0x000fe200078e0219 */
[----:B------:R4:W-:Y:S01]  /*8d60*/  @P5 STG.E.128 desc[UR24][R32.64], R16 ;  /* 0x0000001020005986 */ /* 0x0009e2000c101d18 */
[----:B------:R-:W-:-:S04]  /*8d70*/  IMAD.WIDE R34, R45, 0x2, R34 ;  /* 0x000000022d227825 */ /* 0x000fc800078e0222 */
[----:B-1----:R-:W-:-:S04]  /*8d80*/  IMAD.WIDE R20, R47, 0x2, R2 ;  /* 0x000000022f147825 */ /* 0x002fc800078e0202 */
[----:B------:R-:W-:Y:S01]  /*8d90*/  IMAD.WIDE R22, R31, 0x2, R2 ;  /* 0x000000021f167825 */ /* 0x000fe200078e0202 */
[----:B------:R1:W-:Y:S03]  /*8da0*/  @P4 STG.E.128 desc[UR24][R34.64], R12 ;  /* 0x0000000c22004986 */ /* 0x0003e6000c101d18 */
[----:B------:R-:W-:-:S04]  /*8db0*/  IMAD.WIDE R28, R45, 0x2, R28 ;  /* 0x000000022d1c7825 */ /* 0x000fc800078e021c */
[----:B----4-:R-:W-:-:S04]  /*8dc0*/  IMAD R17, R80, 0x8, R27 ;  /* 0x0000000850117824 */ /* 0x010fc800078e021b */
[----:B------:R-:W-:Y:S02]  /*8dd0*/  IMAD R19, R80, 0x8, R17 ;  /* 0x0000000850137824 */ /* 0x000fe400078e0211 */
[----:B------:R-:W-:Y:S01]  /*8de0*/  IMAD.WIDE R20, R45, 0x2, R20 ;  /* 0x000000022d147825 */ /* 0x000fe200078e0214 */
[----:B------:R4:W-:Y:S03]  /*8df0*/  @P3 STG.E.128 desc[UR24][R28.64], R8 ;  /* 0x000000081c003986 */ /* 0x0009e6000c101d18 */
[----:B-1----:R-:W-:-:S04]  /*8e00*/  IMAD.WIDE R12, R25, 0x2, R2 ;  /* 0x00000002190c7825 */ /* 0x002fc800078e0202 */
[----:B------:R-:W-:-:S04]  /*8e10*/  IMAD.WIDE R22, R45, 0x2, R22 ;  /* 0x000000022d167825 */ /* 0x000fc800078e0216 */
[----:B------:R-:W-:Y:S01]  /*8e20*/  IMAD R25, R80, 0x8, R19 ;  /* 0x0000000850197824 */ /* 0x000fe200078e0213 */
[----:B------:R1:W-:Y:S01]  /*8e30*/  @P2 STG.E.128 desc[UR24][R20.64], R4 ;  /* 0x0000000414002986 */ /* 0x0003e2000c101d18 */
[----:B------:R-:W-:-:S03]  /*8e40*/  IMAD.WIDE R14, R45, 0x2, R12 ;  /* 0x000000022d0e7825 */ /* 0x000fc600078e020c */
[----:B------:R2:W-:Y:S01]  /*8e50*/  @P1 STG.E.128 desc[UR24][R22.64], R60 ;  /* 0x0000003c16001986 */ /* 0x0005e2000c101d18 */
[----:B----4-:R-:W-:-:S04]  /*8e60*/  IMAD.WIDE R8, R27, 0x2, R2 ;  /* 0x000000021b087825 */ /* 0x010fc800078e0202 */
[----:B------:R-:W-:Y:S02]  /*8e70*/  IMAD R27, R80, 0x8, R25 ;  /* 0x00000008501b7824 */ /* 0x000fe400078e0219 */
[----:B------:R-:W-:-:S04]  /*8e80*/  IMAD.WIDE R10, R25, 0x2, R2 ;  /* 0x00000002190a7825 */ /* 0x000fc800078e0202 */
[----:B-1----:R-:W-:-:S04]  /*8e90*/  IMAD.WIDE R4, R17, 0x2, R2 ;  /* 0x0000000211047825 */ /* 0x002fc800078e0202 */
[----:B------:R-:W-:-:S04]  /*8ea0*/  IMAD.WIDE R6, R19, 0x2, R2 ;  /* 0x0000000213067825 */ /* 0x000fc800078e0202 */
[----:B------:R-:W-:-:S04]  /*8eb0*/  IMAD.WIDE R12, R27, 0x2, R2 ;  /* 0x000000021b0c7825 */ /* 0x000fc800078e0202 */
[C---:B------:R-:W-:Y:S01]  /*8ec0*/  IMAD.WIDE R8, R45.reuse, 0x2, R8 ;  /* 0x000000022d087825 */ /* 0x040fe200078e0208 */
[----:B------:R1:W-:Y:S03]  /*8ed0*/  @P6 STG.E.128 desc[UR24][R14.64], R64 ;  /* 0x000000400e006986 */ /* 0x0003e6000c101d18 */
[----:B------:R-:W-:-:S04]  /*8ee0*/  IMAD.WIDE R4, R45, 0x2, R4 ;  /* 0x000000022d047825 */ /* 0x000fc800078e0204 */
[----:B------:R-:W-:-:S04]  /*8ef0*/  IMAD.WIDE R6, R45, 0x2, R6 ;  /* 0x000000022d067825 */ /* 0x000fc800078e0206 */
[----:B------:R-:W-:-:S04]  /*8f00*/  IMAD.WIDE R10, R45, 0x2, R10 ;  /* 0x000000022d0a7825 */ /* 0x000fc800078e020a */
[----:B------:R-:W-:Y:S01]  /*8f10*/  IMAD.WIDE R12, R45, 0x2, R12 ;  /* 0x000000022d0c7825 */ /* 0x000fe200078e020c */
[----:B------:R-:W-:Y:S02]  /*8f20*/  ISETP.LT.AND P5, PT, R156, UR22, !P0 ;  /* 0x000000169c007c0c */ /* 0x000fe4000c7a1270 */
[----:B------:R-:W-:Y:S02]  /*8f30*/  ISETP.LT.AND P4, PT, R155, UR22, !P0 ;  /* 0x000000169b007c0c */ /* 0x000fe4000c781270 */
[----:B------:R-:W-:Y:S02]  /*8f40*/  ISETP.LT.AND P3, PT, R154, UR22, !P0 ;  /* 0x000000169a007c0c */ /* 0x000fe4000c761270 */
[----:B------:R-:W-:Y:S02]  /*8f50*/  ISETP.LT.AND P2, PT, R153, UR22, !P0 ;  /* 0x0000001699007c0c */ /* 0x000fe4000c741270 */
[----:B------:R-:W-:Y:S02]  /*8f60*/  ISETP.LT.AND P1, PT, R152, UR22, !P0 ;  /* 0x0000001698007c0c */ /* 0x000fe4000c721270 */
[----:B------:R-:W-:-:S03]  /*8f70*/  ISETP.LT.AND P0, PT, R0, UR22, !P0 ;  /* 0x0000001600007c0c */ /* 0x000fc6000c701270 */
[----:B--2---:R1:W-:Y:S04]  /*8f80*/  @P5 STG.E.128 desc[UR24][R8.64], R40 ;  /* 0x0000002808005986 */ /* 0x0043e8000c101d18 */
[----:B------:R1:W-:Y:S04]  /*8f90*/  @P4 STG.E.128 desc[UR24][R4.64], R36 ;  /* 0x0000002404004986 */ /* 0x0003e8000c101d18 */
[----:B------:R1:W-:Y:S04]  /*8fa0*/  @P3 STG.E.128 desc[UR24][R6.64], R68 ;  /* 0x0000004406003986 */ /* 0x0003e8000c101d18 */
[----:B------:R1:W-:Y:S04]  /*8fb0*/  @P2 STG.E.128 desc[UR24][R10.64], R72 ;  /* 0x000000480a002986 */ /* 0x0003e8000c101d18 */
[----:B---3--:R1:W-:Y:S01]  /*8fc0*/  @P1 STG.E.128 desc[UR24][R12.64], R76 ;  /* 0x0000004c0c001986 */ /* 0x0083e2000c101d18 */
[----:B------:R-:W-:Y:S05]  /*8fd0*/  @!P0 EXIT ;  /* 0x000000000000894d */ /* 0x000fea0003800000 */
[----:B------:R-:W2:Y:S01]  /*8fe0*/  LDS.128 R56, [R56+0x3800] ;  /* 0x0038000038387984 */ /* 0x000ea20000000c00 */
[----:B------:R-:W-:-:S04]  /*8ff0*/  IMAD R27, R80, 0x8, R27 ;  /* 0x00000008501b7824 */ /* 0x000fc800078e021b */
[----:B------:R-:W-:-:S04]  /*9000*/  IMAD.WIDE R2, R27, 0x2, R2 ;  /* 0x000000021b027825 */ /* 0x000fc800078e0202 */
[----:B------:R-:W-:-:S05]  /*9010*/  IMAD.WIDE R2, R45, 0x2, R2 ;  /* 0x000000022d027825 */ /* 0x000fca00078e0202 */
[----:B--2---:R-:W-:Y:S01]  /*9020*/  STG.E.128 desc[UR24][R2.64], R56 ;  /* 0x0000003802007986 */ /* 0x004fe2000c101d18 */
[----:B------:R-:W-:Y:S05]  /*9030*/  EXIT ;  /* 0x000000000000794d */ /* 0x000fea0003800000 */
.L_x_2:
[----:B------:R-:W-:-:S00]  /*9040*/  BRA `(.L_x_2) ;  /* 0xfffffffc00fc7947 */ /* 0x000fc0000383ffff */
[----:B------:R-:W-:-:S00]  /*9050*/  NOP ;  /* 0x0000000000007918 */ /* 0x000fc00000000000 */
        /* <DEDUP_REMOVED lines=10> */
.L_x_3:


//--------------------- .nv.shared.matmul_kernel  --------------------------
	.section	.nv.shared.matmul_kernel,"aw",@nobits
	.sectionflags	@""
	.align	16
	.zero		1024


//--------------------- .nv.shared.reserved.0     --------------------------
	.section	.nv.shared.reserved.0,"aw",@nobits
	.weak		__nv_reservedSMEM_offset_0_alias
	.size		__nv_reservedSMEM_offset_0_alias, 0, 0
	.other		__nv_reservedSMEM_offset_0_alias,@"STO_CUDA_RESERVED_SHARED STV_DEFAULT"
__nv_reservedSMEM_offset_0_alias:
	.zero		0


//--------------------- .nv.constant0.matmul_kernel --------------------------
	.section	.nv.constant0.matmul_kernel,"a",@progbits
	.sectionflags	@""
	.align	4
.nv.constant0.matmul_kernel:
	.zero		584


//--------------------- SYMBOLS --------------------------

	.type		.nv.reservedSmem.offset0,@object
	.size		.nv.reservedSmem.offset0,0x4
